//
// Generated by NVIDIA NVVM Compiler
//
// Compiler Build ID: CL-36424714
// Cuda compilation tools, release 13.0, V13.0.88
// Based on NVVM 20.0.0
//

.version 9.0
.target sm_100
.address_size 64

	// .globl	_Z17calc_new_currentsP11CircuitWireP11CircuitNodei

.visible .entry _Z17calc_new_currentsP11CircuitWireP11CircuitNodei(
	.param .u64 .ptr .align 1 _Z17calc_new_currentsP11CircuitWireP11CircuitNodei_param_0,
	.param .u64 .ptr .align 1 _Z17calc_new_currentsP11CircuitWireP11CircuitNodei_param_1,
	.param .u32 _Z17calc_new_currentsP11CircuitWireP11CircuitNodei_param_2
)
{
	.reg .pred 	%p<3>;
	.reg .b32 	%r<16>;
	.reg .b32 	%f<159>;
	.reg .b64 	%rd<16>;

	ld.param.u64 	%rd2, [_Z17calc_new_currentsP11CircuitWireP11CircuitNodei_param_1];
	ld.param.u32 	%r4, [_Z17calc_new_currentsP11CircuitWireP11CircuitNodei_param_2];
	mov.u32 	%r5, %ctaid.x;
	mov.u32 	%r6, %ntid.x;
	mov.u32 	%r7, %tid.x;
	mad.lo.s32 	%r1, %r5, %r6, %r7;
	setp.ge.s32 	%p1, %r1, %r4;
	@%p1 bra 	$L__BB0_4;
	ld.param.u64 	%rd14, [_Z17calc_new_currentsP11CircuitWireP11CircuitNodei_param_0];
	cvta.to.global.u64 	%rd3, %rd2;
	cvta.to.global.u64 	%rd4, %rd14;
	mul.wide.s32 	%rd5, %r1, 96;
	add.s64 	%rd6, %rd4, %rd5;
	ld.global.u32 	%r9, [%rd6];
	ld.global.u32 	%r10, [%rd6+4];
	ld.global.f32 	%f1, [%rd6+16];
	ld.global.f32 	%f2, [%rd6+20];
	ld.global.f32 	%f3, [%rd6+24];
	ld.global.f32 	%f4, [%rd6+28];
	ld.global.f32 	%f5, [%rd6+32];
	ld.global.f32 	%f6, [%rd6+36];
	ld.global.f32 	%f7, [%rd6+40];
	ld.global.f32 	%f8, [%rd6+44];
	ld.global.f32 	%f9, [%rd6+48];
	ld.global.f32 	%f10, [%rd6+52];
	ld.global.f32 	%f11, [%rd6+60];
	ld.global.f32 	%f12, [%rd6+64];
	ld.global.f32 	%f13, [%rd6+68];
	ld.global.f32 	%f14, [%rd6+72];
	ld.global.f32 	%f15, [%rd6+76];
	ld.global.f32 	%f16, [%rd6+80];
	ld.global.f32 	%f17, [%rd6+84];
	ld.global.f32 	%f18, [%rd6+88];
	ld.global.f32 	%f19, [%rd6+92];
	mul.wide.u32 	%rd7, %r9, 16;
	add.s64 	%rd8, %rd3, %rd7;
	ld.global.f32 	%f20, [%rd8+4];
	mul.wide.u32 	%rd9, %r10, 16;
	add.s64 	%rd10, %rd3, %rd9;
	ld.global.f32 	%f21, [%rd10+4];
	ld.global.f32 	%f22, [%rd6+8];
	ld.global.f32 	%f23, [%rd6+12];
	ld.global.f32 	%f24, [%rd6+56];
	mov.b32 	%r15, 0;
	mov.f32 	%f140, %f8;
	mov.f32 	%f141, %f7;
	mov.f32 	%f142, %f6;
	mov.f32 	%f143, %f5;
	mov.f32 	%f144, %f4;
	mov.f32 	%f145, %f3;
	mov.f32 	%f146, %f2;
	mov.f32 	%f147, %f1;
	mov.f32 	%f148, %f9;
	mov.f32 	%f149, %f19;
	mov.f32 	%f150, %f18;
	mov.f32 	%f151, %f17;
	mov.f32 	%f152, %f16;
	mov.f32 	%f153, %f15;
	mov.f32 	%f154, %f14;
	mov.f32 	%f155, %f13;
	mov.f32 	%f156, %f12;
	mov.f32 	%f157, %f11;
	mov.f32 	%f158, %f10;
$L__BB0_2:
	sub.f32 	%f63, %f157, %f20;
	sub.f32 	%f64, %f147, %f1;
	mul.f32 	%f65, %f22, %f64;
	div.rn.f32 	%f66, %f65, 0f358637BD;
	sub.f32 	%f67, %f63, %f66;
	div.rn.f32 	%f147, %f67, %f23;
	sub.f32 	%f68, %f156, %f157;
	sub.f32 	%f69, %f146, %f2;
	mul.f32 	%f70, %f22, %f69;
	div.rn.f32 	%f71, %f70, 0f358637BD;
	sub.f32 	%f72, %f68, %f71;
	div.rn.f32 	%f146, %f72, %f23;
	sub.f32 	%f73, %f155, %f156;
	sub.f32 	%f74, %f145, %f3;
	mul.f32 	%f75, %f22, %f74;
	div.rn.f32 	%f76, %f75, 0f358637BD;
	sub.f32 	%f77, %f73, %f76;
	div.rn.f32 	%f145, %f77, %f23;
	sub.f32 	%f78, %f154, %f155;
	sub.f32 	%f79, %f144, %f4;
	mul.f32 	%f80, %f22, %f79;
	div.rn.f32 	%f81, %f80, 0f358637BD;
	sub.f32 	%f82, %f78, %f81;
	div.rn.f32 	%f144, %f82, %f23;
	sub.f32 	%f83, %f153, %f154;
	sub.f32 	%f84, %f143, %f5;
	mul.f32 	%f85, %f22, %f84;
	div.rn.f32 	%f86, %f85, 0f358637BD;
	sub.f32 	%f87, %f83, %f86;
	div.rn.f32 	%f143, %f87, %f23;
	sub.f32 	%f88, %f152, %f153;
	sub.f32 	%f89, %f142, %f6;
	mul.f32 	%f90, %f22, %f89;
	div.rn.f32 	%f91, %f90, 0f358637BD;
	sub.f32 	%f92, %f88, %f91;
	div.rn.f32 	%f142, %f92, %f23;
	sub.f32 	%f93, %f151, %f152;
	sub.f32 	%f94, %f141, %f7;
	mul.f32 	%f95, %f22, %f94;
	div.rn.f32 	%f96, %f95, 0f358637BD;
	sub.f32 	%f97, %f93, %f96;
	div.rn.f32 	%f141, %f97, %f23;
	sub.f32 	%f98, %f150, %f151;
	sub.f32 	%f99, %f140, %f8;
	mul.f32 	%f100, %f22, %f99;
	div.rn.f32 	%f101, %f100, 0f358637BD;
	sub.f32 	%f102, %f98, %f101;
	div.rn.f32 	%f140, %f102, %f23;
	sub.f32 	%f103, %f149, %f150;
	sub.f32 	%f104, %f148, %f9;
	mul.f32 	%f105, %f22, %f104;
	div.rn.f32 	%f106, %f105, 0f358637BD;
	sub.f32 	%f107, %f103, %f106;
	div.rn.f32 	%f148, %f107, %f23;
	sub.f32 	%f108, %f21, %f149;
	sub.f32 	%f109, %f158, %f10;
	mul.f32 	%f110, %f22, %f109;
	div.rn.f32 	%f111, %f110, 0f358637BD;
	sub.f32 	%f112, %f108, %f111;
	div.rn.f32 	%f158, %f112, %f23;
	sub.f32 	%f113, %f147, %f146;
	mul.f32 	%f114, %f113, 0f358637BD;
	div.rn.f32 	%f115, %f114, %f24;
	add.f32 	%f157, %f11, %f115;
	sub.f32 	%f116, %f146, %f145;
	mul.f32 	%f117, %f116, 0f358637BD;
	div.rn.f32 	%f118, %f117, %f24;
	add.f32 	%f156, %f12, %f118;
	sub.f32 	%f119, %f145, %f144;
	mul.f32 	%f120, %f119, 0f358637BD;
	div.rn.f32 	%f121, %f120, %f24;
	add.f32 	%f155, %f13, %f121;
	sub.f32 	%f122, %f144, %f143;
	mul.f32 	%f123, %f122, 0f358637BD;
	div.rn.f32 	%f124, %f123, %f24;
	add.f32 	%f154, %f14, %f124;
	sub.f32 	%f125, %f143, %f142;
	mul.f32 	%f126, %f125, 0f358637BD;
	div.rn.f32 	%f127, %f126, %f24;
	add.f32 	%f153, %f15, %f127;
	sub.f32 	%f128, %f142, %f141;
	mul.f32 	%f129, %f128, 0f358637BD;
	div.rn.f32 	%f130, %f129, %f24;
	add.f32 	%f152, %f16, %f130;
	sub.f32 	%f131, %f141, %f140;
	mul.f32 	%f132, %f131, 0f358637BD;
	div.rn.f32 	%f133, %f132, %f24;
	add.f32 	%f151, %f17, %f133;
	sub.f32 	%f134, %f140, %f148;
	mul.f32 	%f135, %f134, 0f358637BD;
	div.rn.f32 	%f136, %f135, %f24;
	add.f32 	%f150, %f18, %f136;
	sub.f32 	%f137, %f148, %f158;
	mul.f32 	%f138, %f137, 0f358637BD;
	div.rn.f32 	%f139, %f138, %f24;
	add.f32 	%f149, %f19, %f139;
	add.s32 	%r15, %r15, 1;
	setp.ne.s32 	%p2, %r15, 10000;
	@%p2 bra 	$L__BB0_2;
	ld.param.u64 	%rd15, [_Z17calc_new_currentsP11CircuitWireP11CircuitNodei_param_0];
	cvta.to.global.u64 	%rd11, %rd15;
	mov.u32 	%r11, %ctaid.x;
	mov.u32 	%r12, %ntid.x;
	mov.u32 	%r13, %tid.x;
	mad.lo.s32 	%r14, %r11, %r12, %r13;
	mul.wide.s32 	%rd12, %r14, 96;
	add.s64 	%rd13, %rd11, %rd12;
	st.global.f32 	[%rd13+16], %f147;
	st.global.f32 	[%rd13+20], %f146;
	st.global.f32 	[%rd13+24], %f145;
	st.global.f32 	[%rd13+28], %f144;
	st.global.f32 	[%rd13+32], %f143;
	st.global.f32 	[%rd13+36], %f142;
	st.global.f32 	[%rd13+40], %f141;
	st.global.f32 	[%rd13+44], %f140;
	st.global.f32 	[%rd13+48], %f148;
	st.global.f32 	[%rd13+52], %f158;
	st.global.f32 	[%rd13+60], %f157;
	st.global.f32 	[%rd13+64], %f156;
	st.global.f32 	[%rd13+68], %f155;
	st.global.f32 	[%rd13+72], %f154;
	st.global.f32 	[%rd13+76], %f153;
	st.global.f32 	[%rd13+80], %f152;
	st.global.f32 	[%rd13+84], %f151;
	st.global.f32 	[%rd13+88], %f150;
	st.global.f32 	[%rd13+92], %f149;
$L__BB0_4:
	ret;

}
	// .globl	_Z17distribute_chargeP11CircuitWireP11CircuitNodei
.visible .entry _Z17distribute_chargeP11CircuitWireP11CircuitNodei(
	.param .u64 .ptr .align 1 _Z17distribute_chargeP11CircuitWireP11CircuitNodei_param_0,
	.param .u64 .ptr .align 1 _Z17distribute_chargeP11CircuitWireP11CircuitNodei_param_1,
	.param .u32 _Z17distribute_chargeP11CircuitWireP11CircuitNodei_param_2
)
{
	.reg .pred 	%p<2>;
	.reg .b32 	%r<8>;
	.reg .b32 	%f<7>;
	.reg .b64 	%rd<11>;

	ld.param.u64 	%rd1, [_Z17distribute_chargeP11CircuitWireP11CircuitNodei_param_0];
	ld.param.u64 	%rd2, [_Z17distribute_chargeP11CircuitWireP11CircuitNodei_param_1];
	ld.param.u32 	%r2, [_Z17distribute_chargeP11CircuitWireP11CircuitNodei_param_2];
	mov.u32 	%r3, %ctaid.x;
	mov.u32 	%r4, %ntid.x;
	mov.u32 	%r5, %tid.x;
	mad.lo.s32 	%r1, %r3, %r4, %r5;
	setp.ge.s32 	%p1, %r1, %r2;
	@%p1 bra 	$L__BB1_2;
	cvta.to.global.u64 	%rd3, %rd1;
	cvta.to.global.u64 	%rd4, %rd2;
	mul.wide.s32 	%rd5, %r1, 96;
	add.s64 	%rd6, %rd3, %rd5;
	ld.global.f32 	%f1, [%rd6+16];
	mul.f32 	%f2, %f1, 0fB58637BD;
	ld.global.f32 	%f3, [%rd6+52];
	mul.f32 	%f4, %f3, 0f358637BD;
	ld.global.u32 	%r6, [%rd6];
	mul.wide.u32 	%rd7, %r6, 16;
	add.s64 	%rd8, %rd4, %rd7;
	atom.global.add.f32 	%f5, [%rd8], %f2;
	ld.global.u32 	%r7, [%rd6+4];
	mul.wide.u32 	%rd9, %r7, 16;
	add.s64 	%rd10, %rd4, %rd9;
	atom.global.add.f32 	%f6, [%rd10], %f4;
$L__BB1_2:
	ret;

}
	// .globl	_Z15update_voltagesP11CircuitNodei
.visible .entry _Z15update_voltagesP11CircuitNodei(
	.param .u64 .ptr .align 1 _Z15update_voltagesP11CircuitNodei_param_0,
	.param .u32 _Z15update_voltagesP11CircuitNodei_param_1
)
{
	.reg .pred 	%p<2>;
	.reg .b32 	%r<7>;
	.reg .b32 	%f<10>;
	.reg .b64 	%rd<5>;

	ld.param.u64 	%rd1, [_Z15update_voltagesP11CircuitNodei_param_0];
	ld.param.u32 	%r2, [_Z15update_voltagesP11CircuitNodei_param_1];
	mov.u32 	%r3, %ctaid.x;
	mov.u32 	%r4, %ntid.x;
	mov.u32 	%r5, %tid.x;
	mad.lo.s32 	%r1, %r3, %r4, %r5;
	setp.ge.s32 	%p1, %r1, %r2;
	@%p1 bra 	$L__BB2_2;
	cvta.to.global.u64 	%rd2, %rd1;
	mul.wide.s32 	%rd3, %r1, 16;
	add.s64 	%rd4, %rd2, %rd3;
	ld.global.f32 	%f1, [%rd4];
	ld.global.f32 	%f2, [%rd4+8];
	div.rn.f32 	%f3, %f1, %f2;
	ld.global.f32 	%f4, [%rd4+4];
	add.f32 	%f5, %f4, %f3;
	ld.global.f32 	%f6, [%rd4+12];
	mov.f32 	%f7, 0f3F800000;
	sub.f32 	%f8, %f7, %f6;
	mul.f32 	%f9, %f5, %f8;
	st.global.f32 	[%rd4+4], %f9;
	mov.b32 	%r6, 0;
	st.global.u32 	[%rd4], %r6;
$L__BB2_2:
	ret;

}


// ===== COMPILED SASS (sm_100) =====

	.target	sm_100

	.elftype	@"ET_EXEC"


//--------------------- .note.nv.tkinfo           --------------------------
	.section	.note.nv.tkinfo,"",@"SHT_NOTE"
	.sectionflags	@"SHF_NOTE_NV_TKINFO"
	.tkinfo
        /*0018*/ 	.word	0x00000002
        /*0030*/ 	.string	""
        /*0030*/ 	.string	"ptxas"
        /*0030*/ 	.string	"Cuda compilation tools, release 13.0, V13.0.88"
        /*0030*/ 	.string	"Build cuda_13.0.r13.0/compiler.36424714_0"
        /*0030*/ 	.string	"-arch sm_100 -m 64 "



//--------------------- .note.nv.cuinfo           --------------------------
	.section	.note.nv.cuinfo,"",@"SHT_NOTE"
	.sectionflags	@"SHF_NOTE_NV_CUINFO"
        /*0018*/ 	.short	0x0002
        /*001a*/ 	.short	0x0064
        /*001c*/ 	.short	0x0082
	.zero		2


//--------------------- .nv.info                  --------------------------
	.section	.nv.info,"",@"SHT_CUDA_INFO"
	.align	4


	//----- nvinfo : EIATTR_REGCOUNT
	.align		4
        /*0000*/ 	.byte	0x04, 0x2f
        /*0002*/ 	.short	(.L_1 - .L_0)
	.align		4
.L_0:
        /*0004*/ 	.word	index@(_Z17calc_new_currentsP11CircuitWireP11CircuitNodei)
        /*0008*/ 	.word	0x00000038


	//----- nvinfo : EIATTR_FRAME_SIZE
	.align		4
.L_1:
        /*000c*/ 	.byte	0x04, 0x11
        /*000e*/ 	.short	(.L_3 - .L_2)
	.align		4
.L_2:
        /*0010*/ 	.word	index@($__internal_1_$__cuda_sm3x_div_rn_noftz_f32_slowpath)
        /*0014*/ 	.word	0x00000000


	//----- nvinfo : EIATTR_FRAME_SIZE
	.align		4
.L_3:
        /*0018*/ 	.byte	0x04, 0x11
        /*001a*/ 	.short	(.L_5 - .L_4)
	.align		4
.L_4:
        /*001c*/ 	.word	index@(_Z17calc_new_currentsP11CircuitWireP11CircuitNodei)
        /*0020*/ 	.word	0x00000000


	//----- nvinfo : EIATTR_REGCOUNT
	.align		4
.L_5:
        /*0024*/ 	.byte	0x04, 0x2f
        /*0026*/ 	.short	(.L_7 - .L_6)
	.align		4
.L_6:
        /*0028*/ 	.word	index@(_Z17distribute_chargeP11CircuitWireP11CircuitNodei)
        /*002c*/ 	.word	0x00000010


	//----- nvinfo : EIATTR_FRAME_SIZE
	.align		4
.L_7:
        /*0030*/ 	.byte	0x04, 0x11
        /*0032*/ 	.short	(.L_9 - .L_8)
	.align		4
.L_8:
        /*0034*/ 	.word	index@(_Z17distribute_chargeP11CircuitWireP11CircuitNodei)
        /*0038*/ 	.word	0x00000000


	//----- nvinfo : EIATTR_REGCOUNT
	.align		4
.L_9:
        /*003c*/ 	.byte	0x04, 0x2f
        /*003e*/ 	.short	(.L_11 - .L_10)
	.align		4
.L_10:
        /*0040*/ 	.word	index@(_Z15update_voltagesP11CircuitNodei)
        /*0044*/ 	.word	0x00000010


	//----- nvinfo : EIATTR_FRAME_SIZE
	.align		4
.L_11:
        /*0048*/ 	.byte	0x04, 0x11
        /*004a*/ 	.short	(.L_13 - .L_12)
	.align		4
.L_12:
        /*004c*/ 	.word	index@($__internal_0_$__cuda_sm3x_div_rn_noftz_f32_slowpath)
        /*0050*/ 	.word	0x00000000


	//----- nvinfo : EIATTR_FRAME_SIZE
	.align		4
.L_13:
        /*0054*/ 	.byte	0x04, 0x11
        /*0056*/ 	.short	(.L_15 - .L_14)
	.align		4
.L_14:
        /*0058*/ 	.word	index@(_Z15update_voltagesP11CircuitNodei)
        /*005c*/ 	.word	0x00000000


	//----- nvinfo : EIATTR_MIN_STACK_SIZE
	.align		4
.L_15:
        /*0060*/ 	.byte	0x04, 0x12
        /*0062*/ 	.short	(.L_17 - .L_16)
	.align		4
.L_16:
        /*0064*/ 	.word	index@(_Z15update_voltagesP11CircuitNodei)
        /*0068*/ 	.word	0x00000000


	//----- nvinfo : EIATTR_MIN_STACK_SIZE
	.align		4
.L_17:
        /*006c*/ 	.byte	0x04, 0x12
        /*006e*/ 	.short	(.L_19 - .L_18)
	.align		4
.L_18:
        /*0070*/ 	.word	index@(_Z17distribute_chargeP11CircuitWireP11CircuitNodei)
        /*0074*/ 	.word	0x00000000


	//----- nvinfo : EIATTR_MIN_STACK_SIZE
	.align		4
.L_19:
        /*0078*/ 	.byte	0x04, 0x12
        /*007a*/ 	.short	(.L_21 - .L_20)
	.align		4
.L_20:
        /*007c*/ 	.word	index@(_Z17calc_new_currentsP11CircuitWireP11CircuitNodei)
        /*0080*/ 	.word	0x00000000
.L_21:


//--------------------- .nv.compat                --------------------------
	.section	.nv.compat,"",@"SHT_CUDA_COMPAT_INFO"
	.align	4
        /*0000*/ 	.byte	0x02, 0x09, 0x00, 0x00, 0x02, 0x02, 0x01, 0x00, 0x02, 0x05, 0x05, 0x00, 0x03, 0x07, 0x01, 0x01
        /*0010*/ 	.byte	0x02, 0x03, 0x00, 0x00, 0x02, 0x06, 0x01, 0x00, 0x04, 0x0b, 0x08, 0x00, 0x01, 0x00, 0x00, 0x00
        /*0020*/ 	.byte	0x00, 0x00, 0x00, 0x00


//--------------------- .nv.info._Z15update_voltagesP11CircuitNodei --------------------------
	.section	.nv.info._Z15update_voltagesP11CircuitNodei,"",@"SHT_CUDA_INFO"
	.sectionflags	@""
	.align	4


	//----- nvinfo : EIATTR_CUDA_API_VERSION
	.align		4
        /*0000*/ 	.byte	0x04, 0x37
        /*0002*/ 	.short	(.L_23 - .L_22)
.L_22:
        /*0004*/ 	.word	0x00000082


	//----- nvinfo : EIATTR_KPARAM_INFO
	.align		4
.L_23:
        /*0008*/ 	.byte	0x04, 0x17
        /*000a*/ 	.short	(.L_25 - .L_24)
.L_24:
        /*000c*/ 	.word	0x00000000
        /*0010*/ 	.short	0x0001
        /*0012*/ 	.short	0x0008
        /*0014*/ 	.byte	0x00, 0xf0, 0x11, 0x00


	//----- nvinfo : EIATTR_KPARAM_INFO
	.align		4
.L_25:
        /*0018*/ 	.byte	0x04, 0x17
        /*001a*/ 	.short	(.L_27 - .L_26)
.L_26:
        /*001c*/ 	.word	0x00000000
        /*0020*/ 	.short	0x0000
        /*0022*/ 	.short	0x0000
        /*0024*/ 	.byte	0x00, 0xf5, 0x21, 0x00


	//----- nvinfo : EIATTR_SPARSE_MMA_MASK
	.align		4
.L_27:
        /*0028*/ 	.byte	0x03, 0x50
        /*002a*/ 	.short	0x0000


	//----- nvinfo : EIATTR_MAXREG_COUNT
	.align		4
        /*002c*/ 	.byte	0x03, 0x1b
        /*002e*/ 	.short	0x00ff


	//----- nvinfo : EIATTR_MERCURY_ISA_VERSION
	.align		4
        /*0030*/ 	.byte	0x03, 0x5f
        /*0032*/ 	.short	0x0101


	//----- nvinfo : EIATTR_VRC_CTA_INIT_COUNT
	.align		4
        /*0034*/ 	.byte	0x02, 0x4a
	.zero		1
	.zero		1


	//----- nvinfo : EIATTR_EXIT_INSTR_OFFSETS
	.align		4
        /*0038*/ 	.byte	0x04, 0x1c
        /*003a*/ 	.short	(.L_29 - .L_28)


	//   ....[0]....
.L_28:
        /*003c*/ 	.word	0x00000070


	//   ....[1]....
        /*0040*/ 	.word	0x00000210


	//----- nvinfo : EIATTR_CRS_STACK_SIZE
	.align		4
.L_29:
        /*0044*/ 	.byte	0x04, 0x1e
        /*0046*/ 	.short	(.L_31 - .L_30)
.L_30:
        /*0048*/ 	.word	0x00000000


	//----- nvinfo : EIATTR_CBANK_PARAM_SIZE
	.align		4
.L_31:
        /*004c*/ 	.byte	0x03, 0x19
        /*004e*/ 	.short	0x000c


	//----- nvinfo : EIATTR_PARAM_CBANK
	.align		4
        /*0050*/ 	.byte	0x04, 0x0a
        /*0052*/ 	.short	(.L_33 - .L_32)
	.align		4
.L_32:
        /*0054*/ 	.word	index@(.nv.constant0._Z15update_voltagesP11CircuitNodei)
        /*0058*/ 	.short	0x0380
        /*005a*/ 	.short	0x000c


	//----- nvinfo : EIATTR_SW_WAR
	.align		4
.L_33:
        /*005c*/ 	.byte	0x04, 0x36
        /*005e*/ 	.short	(.L_35 - .L_34)
.L_34:
        /*0060*/ 	.word	0x00000008
.L_35:


//--------------------- .nv.info._Z17distribute_chargeP11CircuitWireP11CircuitNodei --------------------------
	.section	.nv.info._Z17distribute_chargeP11CircuitWireP11CircuitNodei,"",@"SHT_CUDA_INFO"
	.sectionflags	@""
	.align	4


	//----- nvinfo : EIATTR_CUDA_API_VERSION
	.align		4
        /*0000*/ 	.byte	0x04, 0x37
        /*0002*/ 	.short	(.L_37 - .L_36)
.L_36:
        /*0004*/ 	.word	0x00000082


	//----- nvinfo : EIATTR_KPARAM_INFO
	.align		4
.L_37:
        /*0008*/ 	.byte	0x04, 0x17
        /*000a*/ 	.short	(.L_39 - .L_38)
.L_38:
        /*000c*/ 	.word	0x00000000
        /*0010*/ 	.short	0x0002
        /*0012*/ 	.short	0x0010
        /*0014*/ 	.byte	0x00, 0xf0, 0x11, 0x00


	//----- nvinfo : EIATTR_KPARAM_INFO
	.align		4
.L_39:
        /*0018*/ 	.byte	0x04, 0x17
        /*001a*/ 	.short	(.L_41 - .L_40)
.L_40:
        /*001c*/ 	.word	0x00000000
        /*0020*/ 	.short	0x0001
        /*0022*/ 	.short	0x0008
        /*0024*/ 	.byte	0x00, 0xf5, 0x21, 0x00


	//----- nvinfo : EIATTR_KPARAM_INFO
	.align		4
.L_41:
        /*0028*/ 	.byte	0x04, 0x17
        /*002a*/ 	.short	(.L_43 - .L_42)
.L_42:
        /*002c*/ 	.word	0x00000000
        /*0030*/ 	.short	0x0000
        /*0032*/ 	.short	0x0000
        /*0034*/ 	.byte	0x00, 0xf5, 0x21, 0x00


	//----- nvinfo : EIATTR_SPARSE_MMA_MASK
	.align		4
.L_43:
        /*0038*/ 	.byte	0x03, 0x50
        /*003a*/ 	.short	0x0000


	//----- nvinfo : EIATTR_MAXREG_COUNT
	.align		4
        /*003c*/ 	.byte	0x03, 0x1b
        /*003e*/ 	.short	0x00ff


	//----- nvinfo : EIATTR_MERCURY_ISA_VERSION
	.align		4
        /*0040*/ 	.byte	0x03, 0x5f
        /*0042*/ 	.short	0x0101


	//----- nvinfo : EIATTR_VRC_CTA_INIT_COUNT
	.align		4
        /*0044*/ 	.byte	0x02, 0x4a
	.zero		1
	.zero		1


	//----- nvinfo : EIATTR_EXIT_INSTR_OFFSETS
	.align		4
        /*0048*/ 	.byte	0x04, 0x1c
        /*004a*/ 	.short	(.L_45 - .L_44)


	//   ....[0]....
.L_44:
        /*004c*/ 	.word	0x00000070


	//   ....[1]....
        /*0050*/ 	.word	0x00000160


	//----- nvinfo : EIATTR_CBANK_PARAM_SIZE
	.align		4
.L_45:
        /*0054*/ 	.byte	0x03, 0x19
        /*0056*/ 	.short	0x0014


	//----- nvinfo : EIATTR_PARAM_CBANK
	.align		4
        /*0058*/ 	.byte	0x04, 0x0a
        /*005a*/ 	.short	(.L_47 - .L_46)
	.align		4
.L_46:
        /*005c*/ 	.word	index@(.nv.constant0._Z17distribute_chargeP11CircuitWireP11CircuitNodei)
        /*0060*/ 	.short	0x0380
        /*0062*/ 	.short	0x0014


	//----- nvinfo : EIATTR_SW_WAR
	.align		4
.L_47:
        /*0064*/ 	.byte	0x04, 0x36
        /*0066*/ 	.short	(.L_49 - .L_48)
.L_48:
        /*0068*/ 	.word	0x00000008
.L_49:


//--------------------- .nv.info._Z17calc_new_currentsP11CircuitWireP11CircuitNodei --------------------------
	.section	.nv.info._Z17calc_new_currentsP11CircuitWireP11CircuitNodei,"",@"SHT_CUDA_INFO"
	.sectionflags	@""
	.align	4


	//----- nvinfo : EIATTR_CUDA_API_VERSION
	.align		4
        /*0000*/ 	.byte	0x04, 0x37
        /*0002*/ 	.short	(.L_51 - .L_50)
.L_50:
        /*0004*/ 	.word	0x00000082


	//----- nvinfo : EIATTR_KPARAM_INFO
	.align		4
.L_51:
        /*0008*/ 	.byte	0x04, 0x17
        /*000a*/ 	.short	(.L_53 - .L_52)
.L_52:
        /*000c*/ 	.word	0x00000000
        /*0010*/ 	.short	0x0002
        /*0012*/ 	.short	0x0010
        /*0014*/ 	.byte	0x00, 0xf0, 0x11, 0x00


	//----- nvinfo : EIATTR_KPARAM_INFO
	.align		4
.L_53:
        /*0018*/ 	.byte	0x04, 0x17
        /*001a*/ 	.short	(.L_55 - .L_54)
.L_54:
        /*001c*/ 	.word	0x00000000
        /*0020*/ 	.short	0x0001
        /*0022*/ 	.short	0x0008
        /*0024*/ 	.byte	0x00, 0xf5, 0x21, 0x00


	//----- nvinfo : EIATTR_KPARAM_INFO
	.align		4
.L_55:
        /*0028*/ 	.byte	0x04, 0x17
        /*002a*/ 	.short	(.L_57 - .L_56)
.L_56:
        /*002c*/ 	.word	0x00000000
        /*0030*/ 	.short	0x0000
        /*0032*/ 	.short	0x0000
        /*0034*/ 	.byte	0x00, 0xf5, 0x21, 0x00


	//----- nvinfo : EIATTR_SPARSE_MMA_MASK
	.align		4
.L_57:
        /*0038*/ 	.byte	0x03, 0x50
        /*003a*/ 	.short	0x0000


	//----- nvinfo : EIATTR_MAXREG_COUNT
	.align		4
        /*003c*/ 	.byte	0x03, 0x1b
        /*003e*/ 	.short	0x00ff


	//----- nvinfo : EIATTR_MERCURY_ISA_VERSION
	.align		4
        /*0040*/ 	.byte	0x03, 0x5f
        /*0042*/ 	.short	0x0101


	//----- nvinfo : EIATTR_VRC_CTA_INIT_COUNT
	.align		4
        /*0044*/ 	.byte	0x02, 0x4a
	.zero		1
	.zero		1


	//----- nvinfo : EIATTR_EXIT_INSTR_OFFSETS
	.align		4
        /*0048*/ 	.byte	0x04, 0x1c
        /*004a*/ 	.short	(.L_59 - .L_58)


	//   ....[0]....
.L_58:
        /*004c*/ 	.word	0x00000070


	//   ....[1]....
        /*0050*/ 	.word	0x000024a0


	//----- nvinfo : EIATTR_CRS_STACK_SIZE
	.align		4
.L_59:
        /*0054*/ 	.byte	0x04, 0x1e
        /*0056*/ 	.short	(.L_61 - .L_60)
.L_60:
        /*0058*/ 	.word	0x00000000


	//----- nvinfo : EIATTR_CBANK_PARAM_SIZE
	.align		4
.L_61:
        /*005c*/ 	.byte	0x03, 0x19
        /*005e*/ 	.short	0x0014


	//----- nvinfo : EIATTR_PARAM_CBANK
	.align		4
        /*0060*/ 	.byte	0x04, 0x0a
        /*0062*/ 	.short	(.L_63 - .L_62)
	.align		4
.L_62:
        /*0064*/ 	.word	index@(.nv.constant0._Z17calc_new_currentsP11CircuitWireP11CircuitNodei)
        /*0068*/ 	.short	0x0380
        /*006a*/ 	.short	0x0014


	//----- nvinfo : EIATTR_SW_WAR
	.align		4
.L_63:
        /*006c*/ 	.byte	0x04, 0x36
        /*006e*/ 	.short	(.L_65 - .L_64)
.L_64:
        /*0070*/ 	.word	0x00000008
.L_65:


//--------------------- .nv.callgraph             --------------------------
	.section	.nv.callgraph,"",@"SHT_CUDA_CALLGRAPH"
	.align	4
	.sectionentsize	8
	.align		4
        /*0000*/ 	.word	0x00000000
	.align		4
        /*0004*/ 	.word	0xffffffff
	.align		4
        /*0008*/ 	.word	0x00000000
	.align		4
        /*000c*/ 	.word	0xfffffffe
	.align		4
        /*0010*/ 	.word	0x00000000
	.align		4
        /*0014*/ 	.word	0xfffffffd
	.align		4
        /*0018*/ 	.word	0x00000000
	.align		4
        /*001c*/ 	.word	0xfffffffc


//--------------------- .text._Z15update_voltagesP11CircuitNodei --------------------------
	.section	.text._Z15update_voltagesP11CircuitNodei,"ax",@progbits
	.align	128
        .global         _Z15update_voltagesP11CircuitNodei
        .type           _Z15update_voltagesP11CircuitNodei,@function
        .size           _Z15update_voltagesP11CircuitNodei,(.L_x_86 - _Z15update_voltagesP11CircuitNodei)
        .other          _Z15update_voltagesP11CircuitNodei,@"STO_CUDA_ENTRY STV_DEFAULT"
_Z15update_voltagesP11CircuitNodei:
.text._Z15update_voltagesP11CircuitNodei:
[----:B------:R-:W-:Y:S01]  /*0000*/  LDC R1, c[0x0][0x37c] ;  /* 0x0000df00ff017b82 */ /* 0x000fe20000000800 */
[----:B------:R-:W0:Y:S07]  /*0010*/  S2R R0, SR_TID.X ;  /* 0x0000000000007919 */ /* 0x000e2e0000002100 */
[----:B------:R-:W0:Y:S01]  /*0020*/  S2UR UR4, SR_CTAID.X ;  /* 0x00000000000479c3 */ /* 0x000e220000002500 */
[----:B------:R-:W1:Y:S07]  /*0030*/  LDCU UR5, c[0x0][0x388] ;  /* 0x00007100ff0577ac */ /* 0x000e6e0008000800 */
[----:B------:R-:W0:Y:S02]  /*0040*/  LDC R3, c[0x0][0x360] ;  /* 0x0000d800ff037b82 */ /* 0x000e240000000800 */
[----:B0-----:R-:W-:-:S05]  /*0050*/  IMAD R3, R3, UR4, R0 ;  /* 0x0000000403037c24 */ /* 0x001fca000f8e0200 */
[----:B-1----:R-:W-:-:S13]  /*0060*/  ISETP.GE.AND P0, PT, R3, UR5, PT ;  /* 0x0000000503007c0c */ /* 0x002fda000bf06270 */
[----:B------:R-:W-:Y:S05]  /*0070*/  @P0 EXIT ;  /* 0x000000000000094d */ /* 0x000fea0003800000 */
[----:B------:R-:W0:Y:S01]  /*0080*/  LDC.64 R4, c[0x0][0x380] ;  /* 0x0000e000ff047b82 */ /* 0x000e220000000a00 */
[----:B------:R-:W1:Y:S01]  /*0090*/  LDCU.64 UR4, c[0x0][0x358] ;  /* 0x00006b00ff0477ac */ /* 0x000e620008000a00 */
[----:B0-----:R-:W-:-:S05]  /*00a0*/  IMAD.WIDE R4, R3, 0x10, R4 ;  /* 0x0000001003047825 */ /* 0x001fca00078e0204 */
[----:B-1----:R-:W2:Y:S04]  /*00b0*/  LDG.E R3, desc[UR4][R4.64+0x8] ;  /* 0x0000080404037981 */ /* 0x002ea8000c1e1900 */
[----:B------:R-:W3:Y:S01]  /*00c0*/  LDG.E R0, desc[UR4][R4.64] ;  /* 0x0000000404007981 */ /* 0x000ee2000c1e1900 */
[----:B------:R-:W-:Y:S01]  /*00d0*/  BSSY.RECONVERGENT B0, `(.L_x_0) ;  /* 0x000000c000007945 */ /* 0x000fe20003800200 */
[----:B--2---:R-:W0:Y:S08]  /*00e0*/  MUFU.RCP R2, R3 ;  /* 0x0000000300027308 */ /* 0x004e300000001000 */
[----:B---3--:R-:W1:Y:S01]  /*00f0*/  FCHK P0, R0, R3 ;  /* 0x0000000300007302 */ /* 0x008e620000000000 */
[----:B0-----:R-:W-:-:S04]  /*0100*/  FFMA R7, -R3, R2, 1 ;  /* 0x3f80000003077423 */ /* 0x001fc80000000102 */
[----:B------:R-:W-:-:S04]  /*0110*/  FFMA R7, R2, R7, R2 ;  /* 0x0000000702077223 */ /* 0x000fc80000000002 */
[----:B------:R-:W-:-:S04]  /*0120*/  FFMA R2, R0, R7, RZ ;  /* 0x0000000700027223 */ /* 0x000fc800000000ff */
[----:B------:R-:W-:-:S04]  /*0130*/  FFMA R6, -R3, R2, R0 ;  /* 0x0000000203067223 */ /* 0x000fc80000000100 */
[----:B------:R-:W-:Y:S01]  /*0140*/  FFMA R2, R7, R6, R2 ;  /* 0x0000000607027223 */ /* 0x000fe20000000002 */
[----:B-1----:R-:W-:Y:S06]  /*0150*/  @!P0 BRA `(.L_x_1) ;  /* 0x00000000000c8947 */ /* 0x002fec0003800000 */
[----:B------:R-:W-:-:S07]  /*0160*/  MOV R2, 0x180 ;  /* 0x0000018000027802 */ /* 0x000fce0000000f00 */
[----:B------:R-:W-:Y:S05]  /*0170*/  CALL.REL.NOINC `($__internal_0_$__cuda_sm3x_div_rn_noftz_f32_slowpath) ;  /* 0x0000000000287944 */ /* 0x000fea0003c00000 */
[----:B------:R-:W-:-:S07]  /*0180*/  IMAD.MOV.U32 R2, RZ, RZ, R0 ;  /* 0x000000ffff027224 */ /* 0x000fce00078e0000 */
.L_x_1:
[----:B------:R-:W-:Y:S05]  /*0190*/  BSYNC.RECONVERGENT B0 ;  /* 0x0000000000007941 */ /* 0x000fea0003800200 */
.L_x_0:
[----:B------:R-:W2:Y:S04]  /*01a0*/  LDG.E R3, desc[UR4][R4.64+0x4] ;  /* 0x0000040404037981 */ /* 0x000ea8000c1e1900 */
[----:B------:R-:W3:Y:S04]  /*01b0*/  LDG.E R0, desc[UR4][R4.64+0xc] ;  /* 0x00000c0404007981 */ /* 0x000ee8000c1e1900 */
[----:B------:R-:W-:Y:S01]  /*01c0*/  STG.E desc[UR4][R4.64], RZ ;  /* 0x000000ff04007986 */ /* 0x000fe2000c101904 */
[----:B--2---:R-:W-:Y:S01]  /*01d0*/  FADD R2, R3, R2 ;  /* 0x0000000203027221 */ /* 0x004fe20000000000 */
[----:B---3--:R-:W-:-:S04]  /*01e0*/  FADD R3, -R0, 1 ;  /* 0x3f80000000037421 */ /* 0x008fc80000000100 */
[----:B------:R-:W-:-:S05]  /*01f0*/  FMUL R3, R2, R3 ;  /* 0x0000000302037220 */ /* 0x000fca0000400000 */
[----:B------:R-:W-:Y:S01]  /*0200*/  STG.E desc[UR4][R4.64+0x4], R3 ;  /* 0x0000040304007986 */ /* 0x000fe2000c101904 */
[----:B------:R-:W-:Y:S05]  /*0210*/  EXIT ;  /* 0x000000000000794d */ /* 0x000fea0003800000 */
        .weak           $__internal_0_$__cuda_sm3x_div_rn_noftz_f32_slowpath
        .type           $__internal_0_$__cuda_sm3x_div_rn_noftz_f32_slowpath,@function
        .size           $__internal_0_$__cuda_sm3x_div_rn_noftz_f32_slowpath,(.L_x_86 - $__internal_0_$__cuda_sm3x_div_rn_noftz_f32_slowpath)
$__internal_0_$__cuda_sm3x_div_rn_noftz_f32_slowpath:
[--C-:B------:R-:W-:Y:S01]  /*0220*/  SHF.R.U32.HI R7, RZ, 0x17, R3.reuse ;  /* 0x00000017ff077819 */ /* 0x100fe20000011603 */
[----:B------:R-:W-:Y:S01]  /*0230*/  BSSY.RECONVERGENT B1, `(.L_x_2) ;  /* 0x0000064000017945 */ /* 0x000fe20003800200 */
[--C-:B------:R-:W-:Y:S01]  /*0240*/  SHF.R.U32.HI R6, RZ, 0x17, R0.reuse ;  /* 0x00000017ff067819 */ /* 0x100fe20000011600 */
[----:B------:R-:W-:Y:S01]  /*0250*/  IMAD.MOV.U32 R8, RZ, RZ, R0 ;  /* 0x000000ffff087224 */ /* 0x000fe200078e0000 */
[----:B------:R-:W-:Y:S01]  /*0260*/  LOP3.LUT R7, R7, 0xff, RZ, 0xc0, !PT ;  /* 0x000000ff07077812 */ /* 0x000fe200078ec0ff */
[----:B------:R-:W-:Y:S01]  /*0270*/  IMAD.MOV.U32 R9, RZ, RZ, R3 ;  /* 0x000000ffff097224 */ /* 0x000fe200078e0003 */
[----:B------:R-:W-:-:S03]  /*0280*/  LOP3.LUT R6, R6, 0xff, RZ, 0xc0, !PT ;  /* 0x000000ff06067812 */ /* 0x000fc600078ec0ff */
[----:B------:R-:W-:Y:S02]  /*0290*/  VIADD R12, R7, 0xffffffff ;  /* 0xffffffff070c7836 */ /* 0x000fe40000000000 */
[----:B------:R-:W-:-:S03]  /*02a0*/  VIADD R11, R6, 0xffffffff ;  /* 0xffffffff060b7836 */ /* 0x000fc60000000000 */
[----:B------:R-:W-:-:S04]  /*02b0*/  ISETP.GT.U32.AND P0, PT, R12, 0xfd, PT ;  /* 0x000000fd0c00780c */ /* 0x000fc80003f04070 */
[----:B------:R-:W-:-:S13]  /*02c0*/  ISETP.GT.U32.OR P0, PT, R11, 0xfd, P0 ;  /* 0x000000fd0b00780c */ /* 0x000fda0000704470 */
[----:B------:R-:W-:Y:S01]  /*02d0*/  @!P0 IMAD.MOV.U32 R10, RZ, RZ, RZ ;  /* 0x000000ffff0a8224 */ /* 0x000fe200078e00ff */
[----:B------:R-:W-:Y:S06]  /*02e0*/  @!P0 BRA `(.L_x_3) ;  /* 0x00000000005c8947 */ /* 0x000fec0003800000 */
[----:B------:R-:W-:Y:S02]  /*02f0*/  FSETP.GTU.FTZ.AND P0, PT, |R0|, +INF , PT ;  /* 0x7f8000000000780b */ /* 0x000fe40003f1c200 */
[----:B------:R-:W-:-:S04]  /*0300*/  FSETP.GTU.FTZ.AND P1, PT, |R3|, +INF , PT ;  /* 0x7f8000000300780b */ /* 0x000fc80003f3c200 */
[----:B------:R-:W-:-:S13]  /*0310*/  PLOP3.LUT P0, PT, P0, P1, PT, 0xf8, 0x8f ;  /* 0x00000000008f781c */ /* 0x000fda0000703f70 */
[----:B------:R-:W-:Y:S05]  /*0320*/  @P0 BRA `(.L_x_4) ;  /* 0x00000004004c0947 */ /* 0x000fea0003800000 */
[----:B------:R-:W-:-:S13]  /*0330*/  LOP3.LUT P0, RZ, R9, 0x7fffffff, R8, 0xc8, !PT ;  /* 0x7fffffff09ff7812 */ /* 0x000fda000780c808 */
[----:B------:R-:W-:Y:S05]  /*0340*/  @!P0 BRA `(.L_x_5) ;  /* 0x00000004003c8947 */ /* 0x000fea0003800000 */
[C---:B------:R-:W-:Y:S02]  /*0350*/  FSETP.NEU.FTZ.AND P2, PT, |R0|.reuse, +INF , PT ;  /* 0x7f8000000000780b */ /* 0x040fe40003f5d200 */
[----:B------:R-:W-:Y:S02]  /*0360*/  FSETP.NEU.FTZ.AND P1, PT, |R3|, +INF , PT ;  /* 0x7f8000000300780b */ /* 0x000fe40003f3d200 */
[----:B------:R-:W-:-:S11]  /*0370*/  FSETP.NEU.FTZ.AND P0, PT, |R0|, +INF , PT ;  /* 0x7f8000000000780b */ /* 0x000fd60003f1d200 */
[----:B------:R-:W-:Y:S05]  /*0380*/  @!P1 BRA !P2, `(.L_x_5) ;  /* 0x00000004002c9947 */ /* 0x000fea0005000000 */
[----:B------:R-:W-:-:S04]  /*0390*/  LOP3.LUT P2, RZ, R8, 0x7fffffff, RZ, 0xc0, !PT ;  /* 0x7fffffff08ff7812 */ /* 0x000fc8000784c0ff */
[----:B------:R-:W-:-:S13]  /*03a0*/  PLOP3.LUT P1, PT, P1, P2, PT, 0x2f, 0xf2 ;  /* 0x0000000000f2781c */ /* 0x000fda0000f24577 */
[----:B------:R-:W-:Y:S05]  /*03b0*/  @P1 BRA `(.L_x_6) ;  /* 0x0000000400181947 */ /* 0x000fea0003800000 */
[----:B------:R-:W-:-:S04]  /*03c0*/  LOP3.LUT P1, RZ, R9, 0x7fffffff, RZ, 0xc0, !PT ;  /* 0x7fffffff09ff7812 */ /* 0x000fc8000782c0ff */
[----:B------:R-:W-:-:S13]  /*03d0*/  PLOP3.LUT P0, PT, P0, P1, PT, 0x2f, 0xf2 ;  /* 0x0000000000f2781c */ /* 0x000fda0000702577 */
[----:B------:R-:W-:Y:S05]  /*03e0*/  @P0 BRA `(.L_x_7) ;  /* 0x0000000400000947 */ /* 0x000fea0003800000 */
[----:B------:R-:W-:Y:S02]  /*03f0*/  ISETP.GE.AND P0, PT, R11, RZ, PT ;  /* 0x000000ff0b00720c */ /* 0x000fe40003f06270 */
[----:B------:R-:W-:-:S11]  /*0400*/  ISETP.GE.AND P1, PT, R12, RZ, PT ;  /* 0x000000ff0c00720c */ /* 0x000fd60003f26270 */
[----:B------:R-:W-:Y:S02]  /*0410*/  @P0 IMAD.MOV.U32 R10, RZ, RZ, RZ ;  /* 0x000000ffff0a0224 */ /* 0x000fe400078e00ff */
[----:B------:R-:W-:Y:S01]  /*0420*/  @!P0 FFMA R8, R0, 1.84467440737095516160e+19, RZ ;  /* 0x5f80000000088823 */ /* 0x000fe200000000ff */
[----:B------:R-:W-:Y:S02]  /*0430*/  @!P0 IMAD.MOV.U32 R10, RZ, RZ, -0x40 ;  /* 0xffffffc0ff0a8424 */ /* 0x000fe400078e00ff */
[----:B------:R-:W-:Y:S02]  /*0440*/  @!P1 FFMA R9, R3, 1.84467440737095516160e+19, RZ ;  /* 0x5f80000003099823 */ /* 0x000fe400000000ff */
[----:B------:R-:W-:-:S07]  /*0450*/  @!P1 VIADD R10, R10, 0x40 ;  /* 0x000000400a0a9836 */ /* 0x000fce0000000000 */
.L_x_3:
[----:B------:R-:W-:Y:S01]  /*0460*/  LEA R0, R7, 0xc0800000, 0x17 ;  /* 0xc080000007007811 */ /* 0x000fe200078eb8ff */
[----:B------:R-:W-:Y:S01]  /*0470*/  VIADD R6, R6, 0xffffff81 ;  /* 0xffffff8106067836 */ /* 0x000fe20000000000 */
[----:B------:R-:W-:Y:S03]  /*0480*/  BSSY.RECONVERGENT B2, `(.L_x_8) ;  /* 0x0000035000027945 */ /* 0x000fe60003800200 */
[----:B------:R-:W-:Y:S01]  /*0490*/  IMAD.IADD R9, R9, 0x1, -R0 ;  /* 0x0000000109097824 */ /* 0x000fe200078e0a00 */
[C---:B------:R-:W-:Y:S01]  /*04a0*/  IADD3 R7, PT, PT, R6.reuse, 0x7f, -R7 ;  /* 0x0000007f06077810 */ /* 0x040fe20007ffe807 */
[----:B------:R-:W-:Y:S02]  /*04b0*/  IMAD R0, R6, -0x800000, R8 ;  /* 0xff80000006007824 */ /* 0x000fe400078e0208 */
[----:B------:R-:W0:Y:S01]  /*04c0*/  MUFU.RCP R3, R9 ;  /* 0x0000000900037308 */ /* 0x000e220000001000 */
[----:B------:R-:W-:Y:S01]  /*04d0*/  FADD.FTZ R11, -R9, -RZ ;  /* 0x800000ff090b7221 */ /* 0x000fe20000010100 */
[----:B------:R-:W-:-:S03]  /*04e0*/  IMAD.IADD R7, R7, 0x1, R10 ;  /* 0x0000000107077824 */ /* 0x000fc600078e020a */
[----:B0-----:R-:W-:-:S04]  /*04f0*/  FFMA R12, R3, R11, 1 ;  /* 0x3f800000030c7423 */ /* 0x001fc8000000000b */
[----:B------:R-:W-:-:S04]  /*0500*/  FFMA R12, R3, R12, R3 ;  /* 0x0000000c030c7223 */ /* 0x000fc80000000003 */
[----:B------:R-:W-:-:S04]  /*0510*/  FFMA R3, R0, R12, RZ ;  /* 0x0000000c00037223 */ /* 0x000fc800000000ff */
[----:B------:R-:W-:-:S04]  /*0520*/  FFMA R8, R11, R3, R0 ;  /* 0x000000030b087223 */ /* 0x000fc80000000000 */
[----:B------:R-:W-:-:S04]  /*0530*/  FFMA R13, R12, R8, R3 ;  /* 0x000000080c0d7223 */ /* 0x000fc80000000003 */
[----:B------:R-:W-:-:S04]  /*0540*/  FFMA R8, R11, R13, R0 ;  /* 0x0000000d0b087223 */ /* 0x000fc80000000000 */
[----:B------:R-:W-:-:S05]  /*0550*/  FFMA R0, R12, R8, R13 ;  /* 0x000000080c007223 */ /* 0x000fca000000000d */
[----:B------:R-:W-:-:S04]  /*0560*/  SHF.R.U32.HI R3, RZ, 0x17, R0 ;  /* 0x00000017ff037819 */ /* 0x000fc80000011600 */
[----:B------:R-:W-:-:S05]  /*0570*/  LOP3.LUT R3, R3, 0xff, RZ, 0xc0, !PT ;  /* 0x000000ff03037812 */ /* 0x000fca00078ec0ff */
[----:B------:R-:W-:-:S04]  /*0580*/  IMAD.IADD R9, R3, 0x1, R7 ;  /* 0x0000000103097824 */ /* 0x000fc800078e0207 */
[----:B------:R-:W-:-:S05]  /*0590*/  VIADD R3, R9, 0xffffffff ;  /* 0xffffffff09037836 */ /* 0x000fca0000000000 */
[----:B------:R-:W-:-:S13]  /*05a0*/  ISETP.GE.U32.AND P0, PT, R3, 0xfe, PT ;  /* 0x000000fe0300780c */ /* 0x000fda0003f06070 */
[----:B------:R-:W-:Y:S05]  /*05b0*/  @!P0 BRA `(.L_x_9) ;  /* 0x0000000000808947 */ /* 0x000fea0003800000 */
[----:B------:R-:W-:-:S13]  /*05c0*/  ISETP.GT.AND P0, PT, R9, 0xfe, PT ;  /* 0x000000fe0900780c */ /* 0x000fda0003f04270 */
[----:B------:R-:W-:Y:S05]  /*05d0*/  @P0 BRA `(.L_x_10) ;  /* 0x00000000006c0947 */ /* 0x000fea0003800000 */
[----:B------:R-:W-:-:S13]  /*05e0*/  ISETP.GE.AND P0, PT, R9, 0x1, PT ;  /* 0x000000010900780c */ /* 0x000fda0003f06270 */
[----:B------:R-:W-:Y:S05]  /*05f0*/  @P0 BRA `(.L_x_11) ;  /* 0x0000000000740947 */ /* 0x000fea0003800000 */
[----:B------:R-:W-:Y:S02]  /*0600*/  ISETP.GE.AND P0, PT, R9, -0x18, PT ;  /* 0xffffffe80900780c */ /* 0x000fe40003f06270 */
[----:B------:R-:W-:-:S11]  /*0610*/  LOP3.LUT R0, R0, 0x80000000, RZ, 0xc0, !PT ;  /* 0x8000000000007812 */ /* 0x000fd600078ec0ff */
[----:B------:R-:W-:Y:S05]  /*0620*/  @!P0 BRA `(.L_x_11) ;  /* 0x0000000000688947 */ /* 0x000fea0003800000 */
[CCC-:B------:R-:W-:Y:S01]  /*0630*/  FFMA.RZ R3, R12.reuse, R8.reuse, R13.reuse ;  /* 0x000000080c037223 */ /* 0x1c0fe2000000c00d */
[CCC-:B------:R-:W-:Y:S01]  /*0640*/  FFMA.RM R6, R12.reuse, R8.reuse, R13.reuse ;  /* 0x000000080c067223 */ /* 0x1c0fe2000000400d */
[C---:B------:R-:W-:Y:S02]  /*0650*/  ISETP.NE.AND P2, PT, R9.reuse, RZ, PT ;  /* 0x000000ff0900720c */ /* 0x040fe40003f45270 */
[----:B------:R-:W-:Y:S02]  /*0660*/  ISETP.NE.AND P1, PT, R9, RZ, PT ;  /* 0x000000ff0900720c */ /* 0x000fe40003f25270 */
[----:B------:R-:W-:Y:S01]  /*0670*/  LOP3.LUT R7, R3, 0x7fffff, RZ, 0xc0, !PT ;  /* 0x007fffff03077812 */ /* 0x000fe200078ec0ff */
[----:B------:R-:W-:Y:S01]  /*0680*/  FFMA.RP R3, R12, R8, R13 ;  /* 0x000000080c037223 */ /* 0x000fe2000000800d */
[----:B------:R-:W-:Y:S02]  /*0690*/  VIADD R8, R9, 0x20 ;  /* 0x0000002009087836 */ /* 0x000fe40000000000 */
[----:B------:R-:W-:Y:S01]  /*06a0*/  LOP3.LUT R7, R7, 0x800000, RZ, 0xfc, !PT ;  /* 0x0080000007077812 */ /* 0x000fe200078efcff */
[----:B------:R-:W-:Y:S01]  /*06b0*/  IMAD.MOV R9, RZ, RZ, -R9 ;  /* 0x000000ffff097224 */ /* 0x000fe200078e0a09 */
[----:B------:R-:W-:-:S02]  /*06c0*/  FSETP.NEU.FTZ.AND P0, PT, R3, R6, PT ;  /* 0x000000060300720b */ /* 0x000fc40003f1d000 */
[----:B------:R-:W-:Y:S02]  /*06d0*/  SHF.L.U32 R8, R7, R8, RZ ;  /* 0x0000000807087219 */ /* 0x000fe400000006ff */
[----:B------:R-:W-:Y:S02]  /*06e0*/  SEL R6, R9, RZ, P2 ;  /* 0x000000ff09067207 */ /* 0x000fe40001000000 */
[----:B------:R-:W-:Y:S02]  /*06f0*/  ISETP.NE.AND P1, PT, R8, RZ, P1 ;  /* 0x000000ff0800720c */ /* 0x000fe40000f25270 */
[----:B------:R-:W-:Y:S02]  /*0700*/  SHF.R.U32.HI R6, RZ, R6, R7 ;  /* 0x00000006ff067219 */ /* 0x000fe40000011607 */
[----:B------:R-:W-:Y:S02]  /*0710*/  PLOP3.LUT P0, PT, P0, P1, PT, 0xf8, 0x8f ;  /* 0x00000000008f781c */ /* 0x000fe40000703f70 */
[----:B------:R-:W-:-:S02]  /*0720*/  SHF.R.U32.HI R8, RZ, 0x1, R6 ;  /* 0x00000001ff087819 */ /* 0x000fc40000011606 */
[----:B------:R-:W-:-:S04]  /*0730*/  SEL R3, RZ, 0x1, !P0 ;  /* 0x00000001ff037807 */ /* 0x000fc80004000000 */
[----:B------:R-:W-:-:S04]  /*0740*/  LOP3.LUT R3, R3, 0x1, R8, 0xf8, !PT ;  /* 0x0000000103037812 */ /* 0x000fc800078ef808 */
[----:B------:R-:W-:-:S05]  /*0750*/  LOP3.LUT R3, R3, R6, RZ, 0xc0, !PT ;  /* 0x0000000603037212 */ /* 0x000fca00078ec0ff */
[----:B------:R-:W-:-:S05]  /*0760*/  IMAD.IADD R3, R8, 0x1, R3 ;  /* 0x0000000108037824 */ /* 0x000fca00078e0203 */
[----:B------:R-:W-:Y:S01]  /*0770*/  LOP3.LUT R0, R3, R0, RZ, 0xfc, !PT ;  /* 0x0000000003007212 */ /* 0x000fe200078efcff */
[----:B------:R-:W-:Y:S06]  /*0780*/  BRA `(.L_x_11) ;  /* 0x0000000000107947 */ /* 0x000fec0003800000 */
.L_x_10:
[----:B------:R-:W-:-:S04]  /*0790*/  LOP3.LUT R0, R0, 0x80000000, RZ, 0xc0, !PT ;  /* 0x8000000000007812 */ /* 0x000fc800078ec0ff */
[----:B------:R-:W-:Y:S01]  /*07a0*/  LOP3.LUT R0, R0, 0x7f800000, RZ, 0xfc, !PT ;  /* 0x7f80000000007812 */ /* 0x000fe200078efcff */
[----:B------:R-:W-:Y:S06]  /*07b0*/  BRA `(.L_x_11) ;  /* 0x0000000000047947 */ /* 0x000fec0003800000 */
.L_x_9:
[----:B------:R-:W-:-:S07]  /*07c0*/  IMAD R0, R7, 0x800000, R0 ;  /* 0x0080000007007824 */ /* 0x000fce00078e0200 */
.L_x_11:
[----:B------:R-:W-:Y:S05]  /*07d0*/  BSYNC.RECONVERGENT B2 ;  /* 0x0000000000027941 */ /* 0x000fea0003800200 */
.L_x_8:
[----:B------:R-:W-:Y:S05]  /*07e0*/  BRA `(.L_x_12) ;  /* 0x0000000000207947 */ /* 0x000fea0003800000 */
.L_x_7:
[----:B------:R-:W-:-:S04]  /*07f0*/  LOP3.LUT R0, R9, 0x80000000, R8, 0x48, !PT ;  /* 0x8000000009007812 */ /* 0x000fc800078e4808 */
[----:B------:R-:W-:Y:S01]  /*0800*/  LOP3.LUT R0, R0, 0x7f800000, RZ, 0xfc, !PT ;  /* 0x7f80000000007812 */ /* 0x000fe200078efcff */
[----:B------:R-:W-:Y:S06]  /*0810*/  BRA `(.L_x_12) ;  /* 0x0000000000147947 */ /* 0x000fec0003800000 */
.L_x_6:
[----:B------:R-:W-:Y:S01]  /*0820*/  LOP3.LUT R0, R9, 0x80000000, R8, 0x48, !PT ;  /* 0x8000000009007812 */ /* 0x000fe200078e4808 */
[----:B------:R-:W-:Y:S06]  /*0830*/  BRA `(.L_x_12) ;  /* 0x00000000000c7947 */ /* 0x000fec0003800000 */
.L_x_5:
[----:B------:R-:W0:Y:S01]  /*0840*/  MUFU.RSQ R0, -QNAN ;  /* 0xffc0000000007908 */ /* 0x000e220000001400 */
[----:B------:R-:W-:Y:S05]  /*0850*/  BRA `(.L_x_12) ;  /* 0x0000000000047947 */ /* 0x000fea0003800000 */
.L_x_4:
[----:B------:R-:W-:-:S07]  /*0860*/  FADD.FTZ R0, R0, R3 ;  /* 0x0000000300007221 */ /* 0x000fce0000010000 */
.L_x_12:
[----:B------:R-:W-:Y:S05]  /*0870*/  BSYNC.RECONVERGENT B1 ;  /* 0x0000000000017941 */ /* 0x000fea0003800200 */
.L_x_2:
[----:B------:R-:W-:-:S04]  /*0880*/  IMAD.MOV.U32 R3, RZ, RZ, 0x0 ;  /* 0x00000000ff037424 */ /* 0x000fc800078e00ff */
[----:B0-----:R-:W-:Y:S05]  /*0890*/  RET.REL.NODEC R2 `(_Z15update_voltagesP11CircuitNodei) ;  /* 0xfffffff402d87950 */ /* 0x001fea0003c3ffff */
.L_x_13:
[----:B------:R-:W-:-:S00]  /*08a0*/  BRA `(.L_x_13) ;  /* 0xfffffffc00fc7947 */ /* 0x000fc0000383ffff */
[----:B------:R-:W-:-:S00]  /*08b0*/  NOP ;  /* 0x0000000000007918 */ /* 0x000fc00000000000 */
        /* <DEDUP_REMOVED lines=12> */
.L_x_86:


//--------------------- .text._Z17distribute_chargeP11CircuitWireP11CircuitNodei --------------------------
	.section	.text._Z17distribute_chargeP11CircuitWireP11CircuitNodei,"ax",@progbits
	.align	128
        .global         _Z17distribute_chargeP11CircuitWireP11CircuitNodei
        .type           _Z17distribute_chargeP11CircuitWireP11CircuitNodei,@function
        .size           _Z17distribute_chargeP11CircuitWireP11CircuitNodei,(.L_x_89 - _Z17distribute_chargeP11CircuitWireP11CircuitNodei)
        .other          _Z17distribute_chargeP11CircuitWireP11CircuitNodei,@"STO_CUDA_ENTRY STV_DEFAULT"
_Z17distribute_chargeP11CircuitWireP11CircuitNodei:
.text._Z17distribute_chargeP11CircuitWireP11CircuitNodei:
        /* <DEDUP_REMOVED lines=9> */
[----:B------:R-:W1:Y:S07]  /*0090*/  LDCU.64 UR4, c[0x0][0x358] ;  /* 0x00006b00ff0477ac */ /* 0x000e6e0008000a00 */
[----:B------:R-:W2:Y:S01]  /*00a0*/  LDC.64 R6, c[0x0][0x388] ;  /* 0x0000e200ff067b82 */ /* 0x000ea20000000a00 */
[----:B0-----:R-:W-:-:S05]  /*00b0*/  IMAD.WIDE R2, R5, 0x60, R2 ;  /* 0x0000006005027825 */ /* 0x001fca00078e0202 */
[----:B-1----:R-:W3:Y:S04]  /*00c0*/  LDG.E R0, desc[UR4][R2.64+0x10] ;  /* 0x0000100402007981 */ /* 0x002ee8000c1e1900 */
[----:B------:R-:W2:Y:S01]  /*00d0*/  LDG.E R5, desc[UR4][R2.64] ;  /* 0x0000000402057981 */ /* 0x000ea2000c1e1900 */
[----:B---3--:R-:W-:-:S03]  /*00e0*/  FMUL R9, R0, -9.9999999747524270788e-07 ;  /* 0xb58637bd00097820 */ /* 0x008fc60000400000 */
[----:B------:R-:W3:Y:S01]  /*00f0*/  LDG.E R0, desc[UR4][R2.64+0x34] ;  /* 0x0000340402007981 */ /* 0x000ee2000c1e1900 */
[----:B--2---:R-:W-:-:S05]  /*0100*/  IMAD.WIDE.U32 R4, R5, 0x10, R6 ;  /* 0x0000001005047825 */ /* 0x004fca00078e0006 */
[----:B------:R-:W-:Y:S04]  /*0110*/  REDG.E.ADD.F32.FTZ.RN.STRONG.GPU desc[UR4][R4.64], R9 ;  /* 0x00000009040079a6 */ /* 0x000fe8000c12f304 */
[----:B------:R-:W2:Y:S01]  /*0120*/  LDG.E R13, desc[UR4][R2.64+0x4] ;  /* 0x00000404020d7981 */ /* 0x000ea2000c1e1900 */
[----:B---3--:R-:W-:Y:S01]  /*0130*/  FMUL R11, R0, 9.9999999747524270788e-07 ;  /* 0x358637bd000b7820 */ /* 0x008fe20000400000 */
[----:B--2---:R-:W-:-:S05]  /*0140*/  IMAD.WIDE.U32 R6, R13, 0x10, R6 ;  /* 0x000000100d067825 */ /* 0x004fca00078e0006 */
[----:B------:R-:W-:Y:S01]  /*0150*/  REDG.E.ADD.F32.FTZ.RN.STRONG.GPU desc[UR4][R6.64], R11 ;  /* 0x0000000b060079a6 */ /* 0x000fe2000c12f304 */
[----:B------:R-:W-:Y:S05]  /*0160*/  EXIT ;  /* 0x000000000000794d */ /* 0x000fea0003800000 */
.L_x_14:
        /* <DEDUP_REMOVED lines=9> */
.L_x_89:


//--------------------- .text._Z17calc_new_currentsP11CircuitWireP11CircuitNodei --------------------------
	.section	.text._Z17calc_new_currentsP11CircuitWireP11CircuitNodei,"ax",@progbits
	.align	128
        .global         _Z17calc_new_currentsP11CircuitWireP11CircuitNodei
        .type           _Z17calc_new_currentsP11CircuitWireP11CircuitNodei,@function
        .size           _Z17calc_new_currentsP11CircuitWireP11CircuitNodei,(.L_x_87 - _Z17calc_new_currentsP11CircuitWireP11CircuitNodei)
        .other          _Z17calc_new_currentsP11CircuitWireP11CircuitNodei,@"STO_CUDA_ENTRY STV_DEFAULT"
_Z17calc_new_currentsP11CircuitWireP11CircuitNodei:
.text._Z17calc_new_currentsP11CircuitWireP11CircuitNodei:
        /* <DEDUP_REMOVED lines=12> */
[----:B-1----:R-:W2:Y:S04]  /*00c0*/  LDG.E R5, desc[UR6][R2.64] ;  /* 0x0000000602057981 */ /* 0x002ea8000c1e1900 */
[----:B------:R-:W3:Y:S04]  /*00d0*/  LDG.E R9, desc[UR6][R2.64+0x4] ;  /* 0x0000040602097981 */ /* 0x000ee8000c1e1900 */
[----:B------:R-:W4:Y:S04]  /*00e0*/  LDG.E R44, desc[UR6][R2.64+0x10] ;  /* 0x00001006022c7981 */ /* 0x000f28000c1e1900 */
        /* <DEDUP_REMOVED lines=18> */
[----:B------:R-:W5:Y:S04]  /*0210*/  LDG.E R25, desc[UR6][R2.64+0x8] ;  /* 0x0000080602197981 */ /* 0x000f68000c1e1900 */
[----:B------:R-:W5:Y:S04]  /*0220*/  LDG.E R24, desc[UR6][R2.64+0xc] ;  /* 0x00000c0602187981 */ /* 0x000f68000c1e1900 */
[----:B------:R-:W5:Y:S01]  /*0230*/  LDG.E R22, desc[UR6][R2.64+0x38] ;  /* 0x0000380602167981 */ /* 0x000f62000c1e1900 */
[----:B------:R-:W-:Y:S01]  /*0240*/  UMOV UR4, URZ ;  /* 0x000000ff00047c82 */ /* 0x000fe20008000000 */
[----:B--2---:R-:W-:-:S04]  /*0250*/  IMAD.WIDE.U32 R4, R5, 0x10, R6 ;  /* 0x0000001005047825 */ /* 0x004fc800078e0006 */
[----:B---3--:R-:W-:Y:S01]  /*0260*/  IMAD.WIDE.U32 R6, R9, 0x10, R6 ;  /* 0x0000001009067825 */ /* 0x008fe200078e0006 */
[----:B------:R-:W5:Y:S01]  /*0270*/  LDG.E R23, desc[UR6][R4.64+0x4] ;  /* 0x0000040604177981 */ /* 0x000f62000c1e1900 */
[----:B----4-:R-:W-:-:S03]  /*0280*/  MOV R51, R44 ;  /* 0x0000002c00337202 */ /* 0x010fc60000000f00 */
[----:B------:R0:W5:Y:S01]  /*0290*/  LDG.E R21, desc[UR6][R6.64+0x4] ;  /* 0x0000040606157981 */ /* 0x000162000c1e1900 */
[----:B------:R-:W-:Y:S02]  /*02a0*/  MOV R20, R43 ;  /* 0x0000002b00147202 */ /* 0x000fe40000000f00 */
[----:B------:R-:W-:Y:S02]  /*02b0*/  MOV R19, R42 ;  /* 0x0000002a00137202 */ /* 0x000fe40000000f00 */
[----:B------:R-:W-:Y:S02]  /*02c0*/  MOV R18, R41 ;  /* 0x0000002900127202 */ /* 0x000fe40000000f00 */
[----:B------:R-:W-:Y:S02]  /*02d0*/  MOV R17, R40 ;  /* 0x0000002800117202 */ /* 0x000fe40000000f00 */
[----:B------:R-:W-:Y:S02]  /*02e0*/  MOV R16, R39 ;  /* 0x0000002700107202 */ /* 0x000fe40000000f00 */
[----:B------:R-:W-:-:S02]  /*02f0*/  MOV R15, R38 ;  /* 0x00000026000f7202 */ /* 0x000fc40000000f00 */
[----:B------:R-:W-:Y:S02]  /*0300*/  MOV R14, R37 ;  /* 0x00000025000e7202 */ /* 0x000fe40000000f00 */
[----:B------:R-:W-:Y:S02]  /*0310*/  MOV R13, R36 ;  /* 0x00000024000d7202 */ /* 0x000fe40000000f00 */
[----:B------:R-:W-:Y:S02]  /*0320*/  MOV R12, R35 ;  /* 0x00000023000c7202 */ /* 0x000fe40000000f00 */
[----:B------:R-:W-:Y:S02]  /*0330*/  MOV R10, R34 ;  /* 0x00000022000a7202 */ /* 0x000fe40000000f00 */
[----:B------:R-:W-:Y:S02]  /*0340*/  MOV R11, R33 ;  /* 0x00000021000b7202 */ /* 0x000fe40000000f00 */
[----:B------:R-:W-:-:S02]  /*0350*/  MOV R8, R32 ;  /* 0x0000002000087202 */ /* 0x000fc40000000f00 */
[----:B------:R-:W-:Y:S02]  /*0360*/  MOV R9, R31 ;  /* 0x0000001f00097202 */ /* 0x000fe40000000f00 */
[----:B0-----:R-:W-:Y:S02]  /*0370*/  MOV R6, R30 ;  /* 0x0000001e00067202 */ /* 0x001fe40000000f00 */
[----:B------:R-:W-:Y:S02]  /*0380*/  MOV R7, R29 ;  /* 0x0000001d00077202 */ /* 0x000fe40000000f00 */
[----:B------:R-:W-:Y:S02]  /*0390*/  MOV R4, R28 ;  /* 0x0000001c00047202 */ /* 0x000fe40000000f00 */
[----:B------:R-:W-:Y:S02]  /*03a0*/  MOV R5, R27 ;  /* 0x0000001b00057202 */ /* 0x000fe40000000f00 */
[----:B------:R-:W-:-:S07]  /*03b0*/  MOV R2, R26 ;  /* 0x0000001a00027202 */ /* 0x000fce0000000f00 */
.L_x_73:
[----:B------:R-:W-:Y:S02]  /*03c0*/  HFMA2 R46, -RZ, RZ, 10.90625, 0.015625 ;  /* 0x49742400ff2e7431 */ /* 0x000fe400000001ff */
[----:B------:R-:W-:Y:S01]  /*03d0*/  FADD R0, -R44, R51 ;  /* 0x000000332c007221 */ /* 0x000fe20000000100 */
[----:B------:R-:W-:Y:S01]  /*03e0*/  MOV R45, 0x358637bd ;  /* 0x358637bd002d7802 */ /* 0x000fe20000000f00 */
[----:B------:R-:W-:Y:S01]  /*03f0*/  UIADD3 UR4, UPT, UPT, UR4, 0x1, URZ ;  /* 0x0000000104047890 */ /* 0x000fe2000fffe0ff */
[----:B------:R-:W-:Y:S01]  /*0400*/  BSSY.RECONVERGENT B2, `(.L_x_15) ;  /* 0x000000e000027945 */ /* 0x000fe20003800200 */
[----:B-----5:R-:W-:Y:S01]  /*0410*/  FMUL R3, R25, R0 ;  /* 0x0000000019037220 */ /* 0x020fe20000400000 */
[----:B------:R-:W-:Y:S01]  /*0420*/  FADD R51, -R23, R10 ;  /* 0x0000000a17337221 */ /* 0x000fe20000000100 */
[----:B------:R-:W-:Y:S02]  /*0430*/  UISETP.NE.AND UP0, UPT, UR4, 0x2710, UPT ;  /* 0x000027100400788c */ /* 0x000fe4000bf05270 */
[----:B------:R-:W0:Y:S01]  /*0440*/  FCHK P0, R3, 9.9999999747524270788e-07 ;  /* 0x358637bd03007902 */ /* 0x000e220000000000 */
[----:B------:R-:W-:-:S04]  /*0450*/  FFMA R45, R46, -R45, 1 ;  /* 0x3f8000002e2d7423 */ /* 0x000fc8000000082d */
[----:B------:R-:W-:-:S04]  /*0460*/  FFMA R0, R45, R46, 1000000 ;  /* 0x497424002d007423 */ /* 0x000fc8000000002e */
[----:B------:R-:W-:-:S04]  /*0470*/  FFMA R45, R3, R0, RZ ;  /* 0x00000000032d7223 */ /* 0x000fc800000000ff */
[----:B------:R-:W-:-:S04]  /*0480*/  FFMA R46, R45, -9.9999999747524270788e-07, R3 ;  /* 0xb58637bd2d2e7823 */ /* 0x000fc80000000003 */
[----:B------:R-:W-:Y:S01]  /*0490*/  FFMA R0, R0, R46, R45 ;  /* 0x0000002e00007223 */ /* 0x000fe2000000002d */
[----:B0-----:R-:W-:Y:S06]  /*04a0*/  @!P0 BRA `(.L_x_16) ;  /* 0x00000000000c8947 */ /* 0x001fec0003800000 */
[----:B------:R-:W-:Y:S02]  /*04b0*/  MOV R0, 0x358637bd ;  /* 0x358637bd00007802 */ /* 0x000fe40000000f00 */
[----:B------:R-:W-:-:S07]  /*04c0*/  MOV R46, 0x4e0 ;  /* 0x000004e0002e7802 */ /* 0x000fce0000000f00 */
[----:B------:R-:W-:Y:S05]  /*04d0*/  CALL.REL.NOINC `($__internal_1_$__cuda_sm3x_div_rn_noftz_f32_slowpath) ;  /* 0x0000001c00f47944 */ /* 0x000fea0003c00000 */
.L_x_16:
[----:B------:R-:W-:Y:S05]  /*04e0*/  BSYNC.RECONVERGENT B2 ;  /* 0x0000000000027941 */ /* 0x000fea0003800200 */
.L_x_15:
[----:B------:R-:W0:Y:S01]  /*04f0*/  MUFU.RCP R45, R24 ;  /* 0x00000018002d7308 */ /* 0x000e220000001000 */
[----:B------:R-:W-:Y:S01]  /*0500*/  FADD R3, R51, -R0 ;  /* 0x8000000033037221 */ /* 0x000fe20000000000 */
[----:B------:R-:W-:Y:S06]  /*0510*/  BSSY.RECONVERGENT B2, `(.L_x_17) ;  /* 0x000000c000027945 */ /* 0x000fec0003800200 */
[----:B------:R-:W1:Y:S01]  /*0520*/  FCHK P0, R3, R24 ;  /* 0x0000001803007302 */ /* 0x000e620000000000 */
[----:B0-----:R-:W-:-:S04]  /*0530*/  FFMA R46, -R24, R45, 1 ;  /* 0x3f800000182e7423 */ /* 0x001fc8000000012d */
[----:B------:R-:W-:-:S04]  /*0540*/  FFMA R46, R45, R46, R45 ;  /* 0x0000002e2d2e7223 */ /* 0x000fc8000000002d */
[----:B------:R-:W-:-:S04]  /*0550*/  FFMA R51, R3, R46, RZ ;  /* 0x0000002e03337223 */ /* 0x000fc800000000ff */
[----:B------:R-:W-:-:S04]  /*0560*/  FFMA R0, -R24, R51, R3 ;  /* 0x0000003318007223 */ /* 0x000fc80000000103 */
[----:B------:R-:W-:Y:S01]  /*0570*/  FFMA R51, R46, R0, R51 ;  /* 0x000000002e337223 */ /* 0x000fe20000000033 */
[----:B-1----:R-:W-:Y:S06]  /*0580*/  @!P0 BRA `(.L_x_18) ;  /* 0x0000000000108947 */ /* 0x002fec0003800000 */
[----:B------:R-:W-:Y:S02]  /*0590*/  MOV R0, R24 ;  /* 0x0000001800007202 */ /* 0x000fe40000000f00 */
[----:B------:R-:W-:-:S07]  /*05a0*/  MOV R46, 0x5c0 ;  /* 0x000005c0002e7802 */ /* 0x000fce0000000f00 */
[----:B------:R-:W-:Y:S05]  /*05b0*/  CALL.REL.NOINC `($__internal_1_$__cuda_sm3x_div_rn_noftz_f32_slowpath) ;  /* 0x0000001c00bc7944 */ /* 0x000fea0003c00000 */
[----:B------:R-:W-:-:S07]  /*05c0*/  MOV R51, R0 ;  /* 0x0000000000337202 */ /* 0x000fce0000000f00 */
.L_x_18:
[----:B------:R-:W-:Y:S05]  /*05d0*/  BSYNC.RECONVERGENT B2 ;  /* 0x0000000000027941 */ /* 0x000fea0003800200 */
.L_x_17:
[----:B------:R-:W-:Y:S01]  /*05e0*/  HFMA2 R3, -RZ, RZ, 10.90625, 0.015625 ;  /* 0x49742400ff037431 */ /* 0x000fe200000001ff */
[----:B------:R-:W-:Y:S01]  /*05f0*/  MOV R46, 0x358637bd ;  /* 0x358637bd002e7802 */ /* 0x000fe20000000f00 */
[----:B------:R-:W-:Y:S01]  /*0600*/  FADD R0, -R43, R20 ;  /* 0x000000142b007221 */ /* 0x000fe20000000100 */
[----:B------:R-:W-:Y:S01]  /*0610*/  BSSY.RECONVERGENT B2, `(.L_x_19) ;  /* 0x000000e000027945 */ /* 0x000fe20003800200 */
[----:B------:R-:W-:Y:S02]  /*0620*/  FADD R10, -R10, R11 ;  /* 0x0000000b0a0a7221 */ /* 0x000fe40000000100 */
[----:B------:R-:W-:Y:S01]  /*0630*/  FFMA R20, R3, -R46, 1 ;  /* 0x3f80000003147423 */ /* 0x000fe2000000082e */
[----:B------:R-:W-:-:S03]  /*0640*/  FMUL R46, R25, R0 ;  /* 0x00000000192e7220 */ /* 0x000fc60000400000 */
[----:B------:R-:W-:Y:S01]  /*0650*/  FFMA R0, R20, R3, 1000000 ;  /* 0x4974240014007423 */ /* 0x000fe20000000003 */
[----:B------:R-:W0:Y:S03]  /*0660*/  FCHK P0, R46, 9.9999999747524270788e-07 ;  /* 0x358637bd2e007902 */ /* 0x000e260000000000 */
[----:B------:R-:W-:-:S04]  /*0670*/  FFMA R3, R0, R46, RZ ;  /* 0x0000002e00037223 */ /* 0x000fc800000000ff */
[----:B------:R-:W-:-:S04]  /*0680*/  FFMA R20, R3, -9.9999999747524270788e-07, R46 ;  /* 0xb58637bd03147823 */ /* 0x000fc8000000002e */
[----:B------:R-:W-:Y:S01]  /*0690*/  FFMA R0, R0, R20, R3 ;  /* 0x0000001400007223 */ /* 0x000fe20000000003 */
[----:B0-----:R-:W-:Y:S06]  /*06a0*/  @!P0 BRA `(.L_x_20) ;  /* 0x0000000000108947 */ /* 0x001fec0003800000 */
[----:B------:R-:W-:Y:S02]  /*06b0*/  MOV R3, R46 ;  /* 0x0000002e00037202 */ /* 0x000fe40000000f00 */
[----:B------:R-:W-:Y:S02]  /*06c0*/  MOV R0, 0x358637bd ;  /* 0x358637bd00007802 */ /* 0x000fe40000000f00 */
[----:B------:R-:W-:-:S07]  /*06d0*/  MOV R46, 0x6f0 ;  /* 0x000006f0002e7802 */ /* 0x000fce0000000f00 */
[----:B------:R-:W-:Y:S05]  /*06e0*/  CALL.REL.NOINC `($__internal_1_$__cuda_sm3x_div_rn_noftz_f32_slowpath) ;  /* 0x0000001c00707944 */ /* 0x000fea0003c00000 */
.L_x_20:
[----:B------:R-:W-:Y:S05]  /*06f0*/  BSYNC.RECONVERGENT B2 ;  /* 0x0000000000027941 */ /* 0x000fea0003800200 */
.L_x_19:
        /* <DEDUP_REMOVED lines=11> */
[----:B------:R-:W-:Y:S02]  /*07b0*/  MOV R0, R24 ;  /* 0x0000001800007202 */ /* 0x000fe40000000f00 */
[----:B------:R-:W-:-:S07]  /*07c0*/  MOV R46, 0x7e0 ;  /* 0x000007e0002e7802 */ /* 0x000fce0000000f00 */
[----:B------:R-:W-:Y:S05]  /*07d0*/  CALL.REL.NOINC `($__internal_1_$__cuda_sm3x_div_rn_noftz_f32_slowpath) ;  /* 0x0000001c00347944 */ /* 0x000fea0003c00000 */
[----:B------:R-:W-:-:S07]  /*07e0*/  MOV R20, R0 ;  /* 0x0000000000147202 */ /* 0x000fce0000000f00 */
.L_x_22:
[----:B------:R-:W-:Y:S05]  /*07f0*/  BSYNC.RECONVERGENT B2 ;  /* 0x0000000000027941 */ /* 0x000fea0003800200 */
.L_x_21:
[----:B------:R-:W-:Y:S02]  /*0800*/  HFMA2 R3, -RZ, RZ, 10.90625, 0.015625 ;  /* 0x49742400ff037431 */ /* 0x000fe400000001ff */
[----:B------:R-:W-:Y:S01]  /*0810*/  FADD R0, -R42, R19 ;  /* 0x000000132a007221 */ /* 0x000fe20000000100 */
[----:B------:R-:W-:Y:S01]  /*0820*/  MOV R10, 0x358637bd ;  /* 0x358637bd000a7802 */ /* 0x000fe20000000f00 */
[----:B------:R-:W-:Y:S02]  /*0830*/  BSSY.RECONVERGENT B2, `(.L_x_23) ;  /* 0x000000e000027945 */ /* 0x000fe40003800200 */
[----:B------:R-:W-:-:S04]  /*0840*/  FMUL R46, R25, R0 ;  /* 0x00000000192e7220 */ /* 0x000fc80000400000 */
[----:B------:R-:W0:Y:S01]  /*0850*/  FCHK P0, R46, 9.9999999747524270788e-07 ;  /* 0x358637bd2e007902 */ /* 0x000e220000000000 */
[----:B------:R-:W-:-:S04]  /*0860*/  FFMA R10, R3, -R10, 1 ;  /* 0x3f800000030a7423 */ /* 0x000fc8000000080a */
[----:B------:R-:W-:Y:S01]  /*0870*/  FFMA R0, R10, R3, 1000000 ;  /* 0x497424000a007423 */ /* 0x000fe20000000003 */
[----:B------:R-:W-:-:S03]  /*0880*/  FADD R10, -R11, R8 ;  /* 0x000000080b0a7221 */ /* 0x000fc60000000100 */
        /* <DEDUP_REMOVED lines=8> */
.L_x_24:
[----:B------:R-:W-:Y:S05]  /*0910*/  BSYNC.RECONVERGENT B2 ;  /* 0x0000000000027941 */ /* 0x000fea0003800200 */
.L_x_23:
        /* <DEDUP_REMOVED lines=15> */
.L_x_26:
[----:B------:R-:W-:Y:S05]  /*0a10*/  BSYNC.RECONVERGENT B2 ;  /* 0x0000000000027941 */ /* 0x000fea0003800200 */
.L_x_25:
[----:B------:R-:W-:Y:S02]  /*0a20*/  HFMA2 R3, -RZ, RZ, 10.90625, 0.015625 ;  /* 0x49742400ff037431 */ /* 0x000fe400000001ff */
[----:B------:R-:W-:Y:S01]  /*0a30*/  FADD R0, -R41, R18 ;  /* 0x0000001229007221 */ /* 0x000fe20000000100 */
[----:B------:R-:W-:Y:S01]  /*0a40*/  MOV R10, 0x358637bd ;  /* 0x358637bd000a7802 */ /* 0x000fe20000000f00 */
[----:B------:R-:W-:Y:S01]  /*0a50*/  BSSY.RECONVERGENT B2, `(.L_x_27) ;  /* 0x000000e000027945 */ /* 0x000fe20003800200 */
[----:B------:R-:W-:Y:S01]  /*0a60*/  FADD R8, -R8, R9 ;  /* 0x0000000908087221 */ /* 0x000fe20000000100 */
[----:B------:R-:W-:-:S04]  /*0a70*/  FMUL R18, R25, R0 ;  /* 0x0000000019127220 */ /* 0x000fc80000400000 */
[----:B------:R-:W0:Y:S01]  /*0a80*/  FCHK P0, R18, 9.9999999747524270788e-07 ;  /* 0x358637bd12007902 */ /* 0x000e220000000000 */
[----:B------:R-:W-:-:S04]  /*0a90*/  FFMA R10, R3, -R10, 1 ;  /* 0x3f800000030a7423 */ /* 0x000fc8000000080a */
[----:B------:R-:W-:-:S04]  /*0aa0*/  FFMA R0, R10, R3, 1000000 ;  /* 0x497424000a007423 */ /* 0x000fc80000000003 */
        /* <DEDUP_REMOVED lines=8> */
.L_x_28:
[----:B------:R-:W-:Y:S05]  /*0b30*/  BSYNC.RECONVERGENT B2 ;  /* 0x0000000000027941 */ /* 0x000fea0003800200 */
.L_x_27:
        /* <DEDUP_REMOVED lines=15> */
.L_x_30:
[----:B------:R-:W-:Y:S05]  /*0c30*/  BSYNC.RECONVERGENT B2 ;  /* 0x0000000000027941 */ /* 0x000fea0003800200 */
.L_x_29:
        /* <DEDUP_REMOVED lines=17> */
.L_x_32:
[----:B------:R-:W-:Y:S05]  /*0d50*/  BSYNC.RECONVERGENT B2 ;  /* 0x0000000000027941 */ /* 0x000fea0003800200 */
.L_x_31:
        /* <DEDUP_REMOVED lines=15> */
.L_x_34:
[----:B------:R-:W-:Y:S05]  /*0e50*/  BSYNC.RECONVERGENT B2 ;  /* 0x0000000000027941 */ /* 0x000fea0003800200 */
.L_x_33:
        /* <DEDUP_REMOVED lines=17> */
.L_x_36:
[----:B------:R-:W-:Y:S05]  /*0f70*/  BSYNC.RECONVERGENT B2 ;  /* 0x0000000000027941 */ /* 0x000fea0003800200 */
.L_x_35:
        /* <DEDUP_REMOVED lines=15> */
.L_x_38:
[----:B------:R-:W-:Y:S05]  /*1070*/  BSYNC.RECONVERGENT B2 ;  /* 0x0000000000027941 */ /* 0x000fea0003800200 */
.L_x_37:
        /* <DEDUP_REMOVED lines=17> */
.L_x_40:
[----:B------:R-:W-:Y:S05]  /*1190*/  BSYNC.RECONVERGENT B2 ;  /* 0x0000000000027941 */ /* 0x000fea0003800200 */
.L_x_39:
        /* <DEDUP_REMOVED lines=15> */
.L_x_42:
[----:B------:R-:W-:Y:S05]  /*1290*/  BSYNC.RECONVERGENT B2 ;  /* 0x0000000000027941 */ /* 0x000fea0003800200 */
.L_x_41:
        /* <DEDUP_REMOVED lines=17> */
.L_x_44:
[----:B------:R-:W-:Y:S05]  /*13b0*/  BSYNC.RECONVERGENT B2 ;  /* 0x0000000000027941 */ /* 0x000fea0003800200 */
.L_x_43:
        /* <DEDUP_REMOVED lines=15> */
.L_x_46:
[----:B------:R-:W-:Y:S05]  /*14b0*/  BSYNC.RECONVERGENT B2 ;  /* 0x0000000000027941 */ /* 0x000fea0003800200 */
.L_x_45:
        /* <DEDUP_REMOVED lines=17> */
.L_x_48:
[----:B------:R-:W-:Y:S05]  /*15d0*/  BSYNC.RECONVERGENT B2 ;  /* 0x0000000000027941 */ /* 0x000fea0003800200 */
.L_x_47:
        /* <DEDUP_REMOVED lines=15> */
.L_x_50:
[----:B------:R-:W-:Y:S05]  /*16d0*/  BSYNC.RECONVERGENT B2 ;  /* 0x0000000000027941 */ /* 0x000fea0003800200 */
.L_x_49:
[----:B------:R-:W-:Y:S02]  /*16e0*/  HFMA2 R3, -RZ, RZ, 10.90625, 0.015625 ;  /* 0x49742400ff037431 */ /* 0x000fe400000001ff */
[----:B------:R-:W-:Y:S01]  /*16f0*/  FADD R0, -R35, R12 ;  /* 0x0000000c23007221 */ /* 0x000fe20000000100 */
[----:B------:R-:W-:Y:S01]  /*1700*/  MOV R4, 0x358637bd ;  /* 0x358637bd00047802 */ /* 0x000fe20000000f00 */
[----:B------:R-:W-:Y:S01]  /*1710*/  BSSY.RECONVERGENT B2, `(.L_x_51) ;  /* 0x000000e000027945 */ /* 0x000fe20003800200 */
[----:B------:R-:W-:Y:S01]  /*1720*/  FADD R2, R21, -R2 ;  /* 0x8000000215027221 */ /* 0x000fe20000000000 */
        /* <DEDUP_REMOVED lines=12> */
.L_x_52:
[----:B------:R-:W-:Y:S05]  /*17f0*/  BSYNC.RECONVERGENT B2 ;  /* 0x0000000000027941 */ /* 0x000fea0003800200 */
.L_x_51:
        /* <DEDUP_REMOVED lines=14> */
.L_x_54:
[----:B------:R-:W-:Y:S05]  /*18e0*/  BSYNC.RECONVERGENT B2 ;  /* 0x0000000000027941 */ /* 0x000fea0003800200 */
.L_x_53:
[----:B------:R-:W0:Y:S01]  /*18f0*/  MUFU.RCP R5, R22 ;  /* 0x0000001600057308 */ /* 0x000e220000001000 */
[----:B------:R-:W-:Y:S01]  /*1900*/  FADD R3, -R20, R51 ;  /* 0x0000003314037221 */ /* 0x000fe20000000100 */
[----:B------:R-:W-:Y:S01]  /*1910*/  BSSY.RECONVERGENT B2, `(.L_x_55) ;  /* 0x000000e000027945 */ /* 0x000fe20003800200 */
[----:B------:R-:W-:Y:S02]  /*1920*/  MOV R12, R0 ;  /* 0x00000000000c7202 */ /* 0x000fe40000000f00 */
[----:B------:R-:W-:-:S04]  /*1930*/  FMUL R3, R3, 9.9999999747524270788e-07 ;  /* 0x358637bd03037820 */ /* 0x000fc80000400000 */
        /* <DEDUP_REMOVED lines=11> */
.L_x_56:
[----:B------:R-:W-:Y:S05]  /*19f0*/  BSYNC.RECONVERGENT B2 ;  /* 0x0000000000027941 */ /* 0x000fea0003800200 */
.L_x_55:
[----:B------:R-:W0:Y:S01]  /*1a00*/  MUFU.RCP R3, R22 ;  /* 0x0000001600037308 */ /* 0x000e220000001000 */
[----:B------:R-:W-:Y:S01]  /*1a10*/  FADD R0, -R19, R20 ;  /* 0x0000001413007221 */ /* 0x000fe20000000100 */
[----:B------:R-:W-:Y:S01]  /*1a20*/  BSSY.RECONVERGENT B2, `(.L_x_57) ;  /* 0x000000f000027945 */ /* 0x000fe20003800200 */
[----:B------:R-:W-:Y:S02]  /*1a30*/  FADD R10, R34, R5 ;  /* 0x00000005220a7221 */ /* 0x000fe40000000000 */
        /* <DEDUP_REMOVED lines=13> */
.L_x_58:
[----:B------:R-:W-:Y:S05]  /*1b10*/  BSYNC.RECONVERGENT B2 ;  /* 0x0000000000027941 */ /* 0x000fea0003800200 */
.L_x_57:
        /* <DEDUP_REMOVED lines=17> */
.L_x_60:
[----:B------:R-:W-:Y:S05]  /*1c30*/  BSYNC.RECONVERGENT B2 ;  /* 0x0000000000027941 */ /* 0x000fea0003800200 */
.L_x_59:
        /* <DEDUP_REMOVED lines=17> */
.L_x_62:
[----:B------:R-:W-:Y:S05]  /*1d50*/  BSYNC.RECONVERGENT B2 ;  /* 0x0000000000027941 */ /* 0x000fea0003800200 */
.L_x_61:
        /* <DEDUP_REMOVED lines=17> */
.L_x_64:
[----:B------:R-:W-:Y:S05]  /*1e70*/  BSYNC.RECONVERGENT B2 ;  /* 0x0000000000027941 */ /* 0x000fea0003800200 */
.L_x_63:
        /* <DEDUP_REMOVED lines=17> */
.L_x_66:
[----:B------:R-:W-:Y:S05]  /*1f90*/  BSYNC.RECONVERGENT B2 ;  /* 0x0000000000027941 */ /* 0x000fea0003800200 */
.L_x_65:
        /* <DEDUP_REMOVED lines=17> */
.L_x_68:
[----:B------:R-:W-:Y:S05]  /*20b0*/  BSYNC.RECONVERGENT B2 ;  /* 0x0000000000027941 */ /* 0x000fea0003800200 */
.L_x_67:
[----:B------:R-:W0:Y:S01]  /*20c0*/  MUFU.RCP R5, R22 ;  /* 0x0000001600057308 */ /* 0x000e220000001000 */
[----:B------:R-:W-:Y:S01]  /*20d0*/  FADD R0, R14, -R13 ;  /* 0x8000000d0e007221 */ /* 0x000fe20000000000 */
        /* <DEDUP_REMOVED lines=15> */
.L_x_70:
[----:B------:R-:W-:Y:S05]  /*21d0*/  BSYNC.RECONVERGENT B2 ;  /* 0x0000000000027941 */ /* 0x000fea0003800200 */
.L_x_69:
        /* <DEDUP_REMOVED lines=16> */
.L_x_72:
[----:B------:R-:W-:Y:S05]  /*22e0*/  BSYNC.RECONVERGENT B2 ;  /* 0x0000000000027941 */ /* 0x000fea0003800200 */
.L_x_71:
[----:B------:R-:W-:Y:S01]  /*22f0*/  FADD R2, R26, R0 ;  /* 0x000000001a027221 */ /* 0x000fe20000000000 */
[----:B------:R-:W-:Y:S06]  /*2300*/  BRA.U UP0, `(.L_x_73) ;  /* 0xffffffe1002c7547 */ /* 0x000fec000b83ffff */
[----:B------:R-:W0:Y:S01]  /*2310*/  S2R R0, SR_TID.X ;  /* 0x0000000000007919 */ /* 0x000e220000002100 */
[----:B------:R-:W0:Y:S08]  /*2320*/  S2UR UR5, SR_CTAID.X ;  /* 0x00000000000579c3 */ /* 0x000e300000002500 */
[----:B------:R-:W0:Y:S08]  /*2330*/  LDC R3, c[0x0][0x360] ;  /* 0x0000d800ff037b82 */ /* 0x000e300000000800 */
[----:B------:R-:W1:Y:S01]  /*2340*/  LDC.64 R22, c[0x0][0x380] ;  /* 0x0000e000ff167b82 */ /* 0x000e620000000a00 */
[----:B0-----:R-:W-:-:S04]  /*2350*/  IMAD R3, R3, UR5, R0 ;  /* 0x0000000503037c24 */ /* 0x001fc8000f8e0200 */
[----:B-1----:R-:W-:-:S05]  /*2360*/  IMAD.WIDE R22, R3, 0x60, R22 ;  /* 0x0000006003167825 */ /* 0x002fca00078e0216 */
[----:B------:R-:W-:Y:S04]  /*2370*/  STG.E desc[UR6][R22.64+0x10], R51 ;  /* 0x0000103316007986 */ /* 0x000fe8000c101906 */
        /* <DEDUP_REMOVED lines=17> */
[----:B------:R-:W-:Y:S01]  /*2490*/  STG.E desc[UR6][R22.64+0x5c], R2 ;  /* 0x00005c0216007986 */ /* 0x000fe2000c101906 */
[----:B------:R-:W-:Y:S05]  /*24a0*/  EXIT ;  /* 0x000000000000794d */ /* 0x000fea0003800000 */
        .weak           $__internal_1_$__cuda_sm3x_div_rn_noftz_f32_slowpath
        .type           $__internal_1_$__cuda_sm3x_div_rn_noftz_f32_slowpath,@function
        .size           $__internal_1_$__cuda_sm3x_div_rn_noftz_f32_slowpath,(.L_x_87 - $__internal_1_$__cuda_sm3x_div_rn_noftz_f32_slowpath)
$__internal_1_$__cuda_sm3x_div_rn_noftz_f32_slowpath:
[----:B------:R-:W-:Y:S01]  /*24b0*/  SHF.R.U32.HI R45, RZ, 0x17, R0 ;  /* 0x00000017ff2d7819 */ /* 0x000fe20000011600 */
[----:B------:R-:W-:Y:S01]  /*24c0*/  BSSY.RECONVERGENT B0, `(.L_x_74) ;  /* 0x0000063000007945 */ /* 0x000fe20003800200 */
[----:B------:R-:W-:Y:S02]  /*24d0*/  SHF.R.U32.HI R47, RZ, 0x17, R3 ;  /* 0x00000017ff2f7819 */ /* 0x000fe40000011603 */
[----:B------:R-:W-:Y:S02]  /*24e0*/  LOP3.LUT R45, R45, 0xff, RZ, 0xc0, !PT ;  /* 0x000000ff2d2d7812 */ /* 0x000fe400078ec0ff */
[----:B------:R-:W-:Y:S02]  /*24f0*/  LOP3.LUT R47, R47, 0xff, RZ, 0xc0, !PT ;  /* 0x000000ff2f2f7812 */ /* 0x000fe400078ec0ff */
[----:B------:R-:W-:Y:S02]  /*2500*/  IADD3 R48, PT, PT, R45, -0x1, RZ ;  /* 0xffffffff2d307810 */ /* 0x000fe40007ffe0ff */
[----:B------:R-:W-:-:S02]  /*2510*/  IADD3 R49, PT, PT, R47, -0x1, RZ ;  /* 0xffffffff2f317810 */ /* 0x000fc40007ffe0ff */
[----:B------:R-:W-:-:S04]  /*2520*/  ISETP.GT.U32.AND P0, PT, R48, 0xfd, PT ;  /* 0x000000fd3000780c */ /* 0x000fc80003f04070 */
[----:B------:R-:W-:-:S13]  /*2530*/  ISETP.GT.U32.OR P0, PT, R49, 0xfd, P0 ;  /* 0x000000fd3100780c */ /* 0x000fda0000704470 */
[----:B------:R-:W-:Y:S01]  /*2540*/  @!P0 MOV R50, RZ ;  /* 0x000000ff00328202 */ /* 0x000fe20000000f00 */
        /* <DEDUP_REMOVED lines=19> */
[----:B------:R-:W-:Y:S01]  /*2680*/  @P0 MOV R50, RZ ;  /* 0x000000ff00320202 */ /* 0x000fe20000000f00 */
[----:B------:R-:W-:Y:S01]  /*2690*/  @!P0 FFMA R3, R3, 1.84467440737095516160e+19, RZ ;  /* 0x5f80000003038823 */ /* 0x000fe200000000ff */
[----:B------:R-:W-:Y:S01]  /*26a0*/  @!P0 MOV R50, 0xffffffc0 ;  /* 0xffffffc000328802 */ /* 0x000fe20000000f00 */
[----:B------:R-:W-:-:S03]  /*26b0*/  @!P1 FFMA R0, R0, 1.84467440737095516160e+19, RZ ;  /* 0x5f80000000009823 */ /* 0x000fc600000000ff */
[----:B------:R-:W-:-:S07]  /*26c0*/  @!P1 IADD3 R50, PT, PT, R50, 0x40, RZ ;  /* 0x0000004032329810 */ /* 0x000fce0007ffe0ff */
.L_x_75:
[----:B------:R-:W-:Y:S01]  /*26d0*/  LEA R53, R45, 0xc0800000, 0x17 ;  /* 0xc08000002d357811 */ /* 0x000fe200078eb8ff */
[----:B------:R-:W-:Y:S01]  /*26e0*/  BSSY.RECONVERGENT B1, `(.L_x_80) ;  /* 0x0000036000017945 */ /* 0x000fe20003800200 */
[----:B------:R-:W-:Y:S02]  /*26f0*/  IADD3 R52, PT, PT, R47, -0x7f, RZ ;  /* 0xffffff812f347810 */ /* 0x000fe40007ffe0ff */
[----:B------:R-:W-:-:S03]  /*2700*/  IADD3 R53, PT, PT, -R53, R0, RZ ;  /* 0x0000000035357210 */ /* 0x000fc60007ffe1ff */
[----:B------:R-:W-:Y:S01]  /*2710*/  IMAD R3, R52, -0x800000, R3 ;  /* 0xff80000034037824 */ /* 0x000fe200078e0203 */
[----:B------:R-:W0:Y:S01]  /*2720*/  MUFU.RCP R49, R53 ;  /* 0x0000003500317308 */ /* 0x000e220000001000 */
[----:B------:R-:W-:-:S04]  /*2730*/  FADD.FTZ R48, -R53, -RZ ;  /* 0x800000ff35307221 */ /* 0x000fc80000010100 */
[----:B0-----:R-:W-:-:S04]  /*2740*/  FFMA R0, R49, R48, 1 ;  /* 0x3f80000031007423 */ /* 0x001fc80000000030 */
[----:B------:R-:W-:Y:S01]  /*2750*/  FFMA R0, R49, R0, R49 ;  /* 0x0000000031007223 */ /* 0x000fe20000000031 */
[----:B------:R-:W-:-:S03]  /*2760*/  IADD3 R49, PT, PT, R52, 0x7f, -R45 ;  /* 0x0000007f34317810 */ /* 0x000fc60007ffe82d */
[----:B------:R-:W-:Y:S01]  /*2770*/  FFMA R47, R3, R0, RZ ;  /* 0x00000000032f7223 */ /* 0x000fe200000000ff */
[----:B------:R-:W-:-:S03]  /*2780*/  IADD3 R49, PT, PT, R49, R50, RZ ;  /* 0x0000003231317210 */ /* 0x000fc60007ffe0ff */
[----:B------:R-:W-:-:S04]  /*2790*/  FFMA R45, R48, R47, R3 ;  /* 0x0000002f302d7223 */ /* 0x000fc80000000003 */
[----:B------:R-:W-:-:S04]  /*27a0*/  FFMA R45, R0, R45, R47 ;  /* 0x0000002d002d7223 */ /* 0x000fc8000000002f */
[----:B------:R-:W-:-:S04]  /*27b0*/  FFMA R3, R48, R45, R3 ;  /* 0x0000002d30037223 */ /* 0x000fc80000000003 */
[----:B------:R-:W-:-:S05]  /*27c0*/  FFMA R50, R0, R3, R45 ;  /* 0x0000000300327223 */ /* 0x000fca000000002d */
[----:B------:R-:W-:-:S04]  /*27d0*/  SHF.R.U32.HI R48, RZ, 0x17, R50 ;  /* 0x00000017ff307819 */ /* 0x000fc80000011632 */
[----:B------:R-:W-:-:S04]  /*27e0*/  LOP3.LUT R48, R48, 0xff, RZ, 0xc0, !PT ;  /* 0x000000ff30307812 */ /* 0x000fc800078ec0ff */
[----:B------:R-:W-:-:S04]  /*27f0*/  IADD3 R47, PT, PT, R48, R49, RZ ;  /* 0x00000031302f7210 */ /* 0x000fc80007ffe0ff */
[----:B------:R-:W-:-:S04]  /*2800*/  IADD3 R48, PT, PT, R47, -0x1, RZ ;  /* 0xffffffff2f307810 */ /* 0x000fc80007ffe0ff */
        /* <DEDUP_REMOVED lines=9> */
[CCC-:B------:R-:W-:Y:S01]  /*28a0*/  FFMA.RP R49, R0.reuse, R3.reuse, R45.reuse ;  /* 0x0000000300317223 */ /* 0x1c0fe2000000802d */
[CCC-:B------:R-:W-:Y:S01]  /*28b0*/  FFMA.RM R48, R0.reuse, R3.reuse, R45.reuse ;  /* 0x0000000300307223 */ /* 0x1c0fe2000000402d */
[----:B------:R-:W-:Y:S01]  /*28c0*/  FFMA.RZ R0, R0, R3, R45 ;  /* 0x0000000300007223 */ /* 0x000fe2000000c02d */
[C---:B------:R-:W-:Y:S02]  /*28d0*/  ISETP.NE.AND P2, PT, R47.reuse, RZ, PT ;  /* 0x000000ff2f00720c */ /* 0x040fe40003f45270 */
[----:B------:R-:W-:Y:S02]  /*28e0*/  ISETP.NE.AND P1, PT, R47, RZ, PT ;  /* 0x000000ff2f00720c */ /* 0x000fe40003f25270 */
[----:B------:R-:W-:Y:S02]  /*28f0*/  LOP3.LUT R0, R0, 0x7fffff, RZ, 0xc0, !PT ;  /* 0x007fffff00007812 */ /* 0x000fe400078ec0ff */
[----:B------:R-:W-:Y:S02]  /*2900*/  FSETP.NEU.FTZ.AND P0, PT, R49, R48, PT ;  /* 0x000000303100720b */ /* 0x000fe40003f1d000 */
[----:B------:R-:W-:-:S02]  /*2910*/  LOP3.LUT R3, R0, 0x800000, RZ, 0xfc, !PT ;  /* 0x0080000000037812 */ /* 0x000fc400078efcff */
[C---:B------:R-:W-:Y:S02]  /*2920*/  IADD3 R0, PT, PT, R47.reuse, 0x20, RZ ;  /* 0x000000202f007810 */ /* 0x040fe40007ffe0ff */
[----:B------:R-:W-:Y:S02]  /*2930*/  IADD3 R47, PT, PT, -R47, RZ, RZ ;  /* 0x000000ff2f2f7210 */ /* 0x000fe40007ffe1ff */
[----:B------:R-:W-:-:S04]  /*2940*/  SHF.L.U32 R0, R3, R0, RZ ;  /* 0x0000000003007219 */ /* 0x000fc800000006ff */
[----:B------:R-:W-:Y:S02]  /*2950*/  ISETP.NE.AND P1, PT, R0, RZ, P1 ;  /* 0x000000ff0000720c */ /* 0x000fe40000f25270 */
[----:B------:R-:W-:Y:S02]  /*2960*/  SEL R0, R47, RZ, P2 ;  /* 0x000000ff2f007207 */ /* 0x000fe40001000000 */
[----:B------:R-:W-:Y:S02]  /*2970*/  PLOP3.LUT P0, PT, P0, P1, PT, 0xf8, 0x8f ;  /* 0x00000000008f781c */ /* 0x000fe40000703f70 */
[----:B------:R-:W-:Y:S02]  /*2980*/  SHF.R.U32.HI R45, RZ, R0, R3 ;  /* 0x00000000ff2d7219 */ /* 0x000fe40000011603 */
[----:B------:R-:W-:Y:S02]  /*2990*/  SEL R0, RZ, 0x1, !P0 ;  /* 0x00000001ff007807 */ /* 0x000fe40004000000 */
[----:B------:R-:W-:-:S04]  /*29a0*/  SHF.R.U32.HI R3, RZ, 0x1, R45 ;  /* 0x00000001ff037819 */ /* 0x000fc8000001162d */
[----:B------:R-:W-:-:S04]  /*29b0*/  LOP3.LUT R0, R0, 0x1, R3, 0xf8, !PT ;  /* 0x0000000100007812 */ /* 0x000fc800078ef803 */
[----:B------:R-:W-:-:S04]  /*29c0*/  LOP3.LUT R0, R0, R45, RZ, 0xc0, !PT ;  /* 0x0000002d00007212 */ /* 0x000fc800078ec0ff */
[----:B------:R-:W-:-:S04]  /*29d0*/  IADD3 R3, PT, PT, R3, R0, RZ ;  /* 0x0000000003037210 */ /* 0x000fc80007ffe0ff */
[----:B------:R-:W-:Y:S01]  /*29e0*/  LOP3.LUT R50, R3, R50, RZ, 0xfc, !PT ;  /* 0x0000003203327212 */ /* 0x000fe200078efcff */
[----:B------:R-:W-:Y:S06]  /*29f0*/  BRA `(.L_x_83) ;  /* 0x0000000000107947 */ /* 0x000fec0003800000 */
.L_x_82:
[----:B------:R-:W-:-:S04]  /*2a00*/  LOP3.LUT R50, R50, 0x80000000, RZ, 0xc0, !PT ;  /* 0x8000000032327812 */ /* 0x000fc800078ec0ff */
[----:B------:R-:W-:Y:S01]  /*2a10*/  LOP3.LUT R50, R50, 0x7f800000, RZ, 0xfc, !PT ;  /* 0x7f80000032327812 */ /* 0x000fe200078efcff */
[----:B------:R-:W-:Y:S06]  /*2a20*/  BRA `(.L_x_83) ;  /* 0x0000000000047947 */ /* 0x000fec0003800000 */
.L_x_81:
[----:B------:R-:W-:-:S07]  /*2a30*/  LEA R50, R49, R50, 0x17 ;  /* 0x0000003231327211 */ /* 0x000fce00078eb8ff */
.L_x_83:
[----:B------:R-:W-:Y:S05]  /*2a40*/  BSYNC.RECONVERGENT B1 ;  /* 0x0000000000017941 */ /* 0x000fea0003800200 */
.L_x_80:
[----:B------:R-:W-:Y:S01]  /*2a50*/  MOV R0, R50 ;  /* 0x0000003200007202 */ /* 0x000fe20000000f00 */
[----:B------:R-:W-:Y:S06]  /*2a60*/  BRA `(.L_x_84) ;  /* 0x0000000000207947 */ /* 0x000fec0003800000 */
.L_x_79:
[----:B------:R-:W-:-:S04]  /*2a70*/  LOP3.LUT R0, R0, 0x80000000, R3, 0x48, !PT ;  /* 0x8000000000007812 */ /* 0x000fc800078e4803 */
[----:B------:R-:W-:Y:S01]  /*2a80*/  LOP3.LUT R0, R0, 0x7f800000, RZ, 0xfc, !PT ;  /* 0x7f80000000007812 */ /* 0x000fe200078efcff */
[----:B------:R-:W-:Y:S06]  /*2a90*/  BRA `(.L_x_84) ;  /* 0x0000000000147947 */ /* 0x000fec0003800000 */
.L_x_78:
[----:B------:R-:W-:Y:S01]  /*2aa0*/  LOP3.LUT R0, R0, 0x80000000, R3, 0x48, !PT ;  /* 0x8000000000007812 */ /* 0x000fe200078e4803 */
[----:B------:R-:W-:Y:S06]  /*2ab0*/  BRA `(.L_x_84) ;  /* 0x00000000000c7947 */ /* 0x000fec0003800000 */
.L_x_77:
[----:B------:R-:W0:Y:S01]  /*2ac0*/  MUFU.RSQ R0, -QNAN ;  /* 0xffc0000000007908 */ /* 0x000e220000001400 */
[----:B------:R-:W-:Y:S05]  /*2ad0*/  BRA `(.L_x_84) ;  /* 0x0000000000047947 */ /* 0x000fea0003800000 */
.L_x_76:
[----:B------:R-:W-:-:S07]  /*2ae0*/  FADD.FTZ R0, R3, R0 ;  /* 0x0000000003007221 */ /* 0x000fce0000010000 */
.L_x_84:
[----:B------:R-:W-:Y:S05]  /*2af0*/  BSYNC.RECONVERGENT B0 ;  /* 0x0000000000007941 */ /* 0x000fea0003800200 */
.L_x_74:
[----:B------:R-:W-:-:S04]  /*2b00*/  HFMA2 R47, -RZ, RZ, 0, 0 ;  /* 0x00000000ff2f7431 */ /* 0x000fc800000001ff */
[----:B0-----:R-:W-:Y:S05]  /*2b10*/  RET.REL.NODEC R46 `(_Z17calc_new_currentsP11CircuitWireP11CircuitNodei) ;  /* 0xffffffd42e387950 */ /* 0x001fea0003c3ffff */
.L_x_85:
        /* <DEDUP_REMOVED lines=14> */
.L_x_87:


//--------------------- .nv.shared.reserved.0     --------------------------
	.section	.nv.shared.reserved.0,"aw",@nobits
	.weak		__nv_reservedSMEM_offset_0_alias
	.size		__nv_reservedSMEM_offset_0_alias, 0, 64
	.other		__nv_reservedSMEM_offset_0_alias,@"STO_CUDA_RESERVED_SHARED STV_DEFAULT"
__nv_reservedSMEM_offset_0_alias:
	.zero		0
	.zero		64


//--------------------- .nv.constant0._Z15update_voltagesP11CircuitNodei --------------------------
	.section	.nv.constant0._Z15update_voltagesP11CircuitNodei,"a",@progbits
	.sectionflags	@""
	.align	4
.nv.constant0._Z15update_voltagesP11CircuitNodei:
	.zero		908


//--------------------- .nv.constant0._Z17distribute_chargeP11CircuitWireP11CircuitNodei --------------------------
	.section	.nv.constant0._Z17distribute_chargeP11CircuitWireP11CircuitNodei,"a",@progbits
	.sectionflags	@""
	.align	4
.nv.constant0._Z17distribute_chargeP11CircuitWireP11CircuitNodei:
	.zero		916


//--------------------- .nv.constant0._Z17calc_new_currentsP11CircuitWireP11CircuitNodei --------------------------
	.section	.nv.constant0._Z17calc_new_currentsP11CircuitWireP11CircuitNodei,"a",@progbits
	.sectionflags	@""
	.align	4
.nv.constant0._Z17calc_new_currentsP11CircuitWireP11CircuitNodei:
	.zero		916


//--------------------- SYMBOLS --------------------------

	.type		.nv.reservedSmem.offset0,@object
	.size		.nv.reservedSmem.offset0,0x4
